	.target	sm_90a

	.elftype	@"ET_EXEC"


//--------------------- .note.nv.tkinfo           --------------------------
	.section	.note.nv.tkinfo,"",@"SHT_NOTE"
	.sectionflags	@"SHF_NOTE_NV_TKINFO"
	.tkinfo
        /*0018*/ 	.word	0x00000002
        /*0030*/ 	.string	""
        /*0030*/ 	.string	"ptxas"
        /*0030*/ 	.string	"Cuda compilation tools, release 13.0, V13.0.88"
        /*0030*/ 	.string	"Build cuda_13.0.r13.0/compiler.36424714_0"
        /*0030*/ 	.string	"-v  -suppress-debug-info  -lineinfo  -arch sm_90a "



//--------------------- .note.nv.cuinfo           --------------------------
	.section	.note.nv.cuinfo,"",@"SHT_NOTE"
	.sectionflags	@"SHF_NOTE_NV_CUINFO"
        /*0018*/ 	.short	0x0002
        /*001a*/ 	.short	0x005a
        /*001c*/ 	.short	0x0082
	.zero		2


//--------------------- .nv.info                  --------------------------
	.section	.nv.info,"",@"SHT_CUDA_INFO"
	.align	4


	//----- nvinfo : EIATTR_REGCOUNT
	.align		4
        /*0000*/ 	.byte	0x04, 0x2f
        /*0002*/ 	.short	(.L_1 - .L_0)
	.align		4
.L_0:
        /*0004*/ 	.word	index@(matmul_kernel)
        /*0008*/ 	.word	0x00000060


	//----- nvinfo : EIATTR_FRAME_SIZE
	.align		4
.L_1:
        /*000c*/ 	.byte	0x04, 0x11
        /*000e*/ 	.short	(.L_3 - .L_2)
	.align		4
.L_2:
        /*0010*/ 	.word	index@(matmul_kernel)
        /*0014*/ 	.word	0x00000000


	//----- nvinfo : EIATTR_MIN_STACK_SIZE
	.align		4
.L_3:
        /*0018*/ 	.byte	0x04, 0x12
        /*001a*/ 	.short	(.L_5 - .L_4)
	.align		4
.L_4:
        /*001c*/ 	.word	index@(matmul_kernel)
        /*0020*/ 	.word	0x00000000
.L_5:


//--------------------- .nv.compat                --------------------------
	.section	.nv.compat,"",@"SHT_CUDA_COMPAT_INFO"
	.align	4
        /*0000*/ 	.byte	0x02, 0x09, 0x01, 0x00, 0x02, 0x02, 0x01, 0x00, 0x02, 0x05, 0x05, 0x00, 0x03, 0x07, 0x01, 0x01
        /*0010*/ 	.byte	0x02, 0x03, 0x00, 0x00, 0x02, 0x06, 0x01, 0x00, 0x04, 0x0b, 0x08, 0x00, 0x00, 0x00, 0x00, 0x00
        /*0020*/ 	.byte	0x00, 0x00, 0x00, 0x00


//--------------------- .nv.info.matmul_kernel    --------------------------
	.section	.nv.info.matmul_kernel,"",@"SHT_CUDA_INFO"
	.sectionflags	@""
	.align	4


	//----- nvinfo : EIATTR_CUDA_API_VERSION
	.align		4
        /*0000*/ 	.byte	0x04, 0x37
        /*0002*/ 	.short	(.L_7 - .L_6)
.L_6:
        /*0004*/ 	.word	0x00000082


	//----- nvinfo : EIATTR_KPARAM_INFO
	.align		4
.L_7:
        /*0008*/ 	.byte	0x04, 0x17
        /*000a*/ 	.short	(.L_9 - .L_8)
.L_8:
        /*000c*/ 	.word	0x00000000
        /*0010*/ 	.short	0x000d
        /*0012*/ 	.short	0x0048
        /*0014*/ 	.byte	0x00, 0xf4, 0x21, 0x00


	//----- nvinfo : EIATTR_KPARAM_INFO
	.align		4
.L_9:
        /*0018*/ 	.byte	0x04, 0x17
        /*001a*/ 	.short	(.L_11 - .L_10)
.L_10:
        /*001c*/ 	.word	0x00000000
        /*0020*/ 	.short	0x000c
        /*0022*/ 	.short	0x0040
        /*0024*/ 	.byte	0x00, 0xf4, 0x21, 0x00


	//----- nvinfo : EIATTR_KPARAM_INFO
	.align		4
.L_11:
        /*0028*/ 	.byte	0x04, 0x17
        /*002a*/ 	.short	(.L_13 - .L_12)
.L_12:
        /*002c*/ 	.word	0x00000000
        /*0030*/ 	.short	0x000b
        /*0032*/ 	.short	0x0038
        /*0034*/ 	.byte	0x00, 0xf0, 0x11, 0x00


	//----- nvinfo : EIATTR_KPARAM_INFO
	.align		4
.L_13:
        /*0038*/ 	.byte	0x04, 0x17
        /*003a*/ 	.short	(.L_15 - .L_14)
.L_14:
        /*003c*/ 	.word	0x00000000
        /*0040*/ 	.short	0x000a
        /*0042*/ 	.short	0x0034
        /*0044*/ 	.byte	0x00, 0xf0, 0x11, 0x00


	//----- nvinfo : EIATTR_KPARAM_INFO
	.align		4
.L_15:
        /*0048*/ 	.byte	0x04, 0x17
        /*004a*/ 	.short	(.L_17 - .L_16)
.L_16:
        /*004c*/ 	.word	0x00000000
        /*0050*/ 	.short	0x0009
        /*0052*/ 	.short	0x0030
        /*0054*/ 	.byte	0x00, 0xf0, 0x11, 0x00


	//----- nvinfo : EIATTR_KPARAM_INFO
	.align		4
.L_17:
        /*0058*/ 	.byte	0x04, 0x17
        /*005a*/ 	.short	(.L_19 - .L_18)
.L_18:
        /*005c*/ 	.word	0x00000000
        /*0060*/ 	.short	0x0008
        /*0062*/ 	.short	0x002c
        /*0064*/ 	.byte	0x00, 0xf0, 0x11, 0x00


	//----- nvinfo : EIATTR_KPARAM_INFO
	.align		4
.L_19:
        /*0068*/ 	.byte	0x04, 0x17
        /*006a*/ 	.short	(.L_21 - .L_20)
.L_20:
        /*006c*/ 	.word	0x00000000
        /*0070*/ 	.short	0x0007
        /*0072*/ 	.short	0x0028
        /*0074*/ 	.byte	0x00, 0xf0, 0x11, 0x00


	//----- nvinfo : EIATTR_KPARAM_INFO
	.align		4
.L_21:
        /*0078*/ 	.byte	0x04, 0x17
        /*007a*/ 	.short	(.L_23 - .L_22)
.L_22:
        /*007c*/ 	.word	0x00000000
        /*0080*/ 	.short	0x0006
        /*0082*/ 	.short	0x0024
        /*0084*/ 	.byte	0x00, 0xf0, 0x11, 0x00


	//----- nvinfo : EIATTR_KPARAM_INFO
	.align		4
.L_23:
        /*0088*/ 	.byte	0x04, 0x17
        /*008a*/ 	.short	(.L_25 - .L_24)
.L_24:
        /*008c*/ 	.word	0x00000000
        /*0090*/ 	.short	0x0005
        /*0092*/ 	.short	0x0020
        /*0094*/ 	.byte	0x00, 0xf0, 0x11, 0x00


	//----- nvinfo : EIATTR_KPARAM_INFO
	.align		4
.L_25:
        /*0098*/ 	.byte	0x04, 0x17
        /*009a*/ 	.short	(.L_27 - .L_26)
.L_26:
        /*009c*/ 	.word	0x00000000
        /*00a0*/ 	.short	0x0004
        /*00a2*/ 	.short	0x001c
        /*00a4*/ 	.byte	0x00, 0xf0, 0x11, 0x00


	//----- nvinfo : EIATTR_KPARAM_INFO
	.align		4
.L_27:
        /*00a8*/ 	.byte	0x04, 0x17
        /*00aa*/ 	.short	(.L_29 - .L_28)
.L_28:
        /*00ac*/ 	.word	0x00000000
        /*00b0*/ 	.short	0x0003
        /*00b2*/ 	.short	0x0018
        /*00b4*/ 	.byte	0x00, 0xf0, 0x11, 0x00


	//----- nvinfo : EIATTR_KPARAM_INFO
	.align		4
.L_29:
        /*00b8*/ 	.byte	0x04, 0x17
        /*00ba*/ 	.short	(.L_31 - .L_30)
.L_30:
        /*00bc*/ 	.word	0x00000000
        /*00c0*/ 	.short	0x0002
        /*00c2*/ 	.short	0x0010
        /*00c4*/ 	.byte	0x00, 0xf4, 0x21, 0x00


	//----- nvinfo : EIATTR_KPARAM_INFO
	.align		4
.L_31:
        /*00c8*/ 	.byte	0x04, 0x17
        /*00ca*/ 	.short	(.L_33 - .L_32)
.L_32:
        /*00cc*/ 	.word	0x00000000
        /*00d0*/ 	.short	0x0001
        /*00d2*/ 	.short	0x0008
        /*00d4*/ 	.byte	0x00, 0xf4, 0x21, 0x00


	//----- nvinfo : EIATTR_KPARAM_INFO
	.align		4
.L_33:
        /*00d8*/ 	.byte	0x04, 0x17
        /*00da*/ 	.short	(.L_35 - .L_34)
.L_34:
        /*00dc*/ 	.word	0x00000000
        /*00e0*/ 	.short	0x0000
        /*00e2*/ 	.short	0x0000
        /*00e4*/ 	.byte	0x00, 0xf4, 0x21, 0x00


	//----- nvinfo : EIATTR_SPARSE_MMA_MASK
	.align		4
.L_35:
        /*00e8*/ 	.byte	0x03, 0x50
        /*00ea*/ 	.short	0x0000


	//----- nvinfo : EIATTR_MAXREG_COUNT
	.align		4
        /*00ec*/ 	.byte	0x03, 0x1b
        /*00ee*/ 	.short	0x00ff


	//----- nvinfo : EIATTR_NUM_BARRIERS
	.align		4
        /*00f0*/ 	.byte	0x02, 0x4c
        /*00f2*/ 	.byte	0x01
	.zero		1


	//----- nvinfo : EIATTR_MERCURY_ISA_VERSION
	.align		4
        /*00f4*/ 	.byte	0x03, 0x5f
        /*00f6*/ 	.short	0x0101


	//----- nvinfo : EIATTR_EXIT_INSTR_OFFSETS
	.align		4
        /*00f8*/ 	.byte	0x04, 0x1c
        /*00fa*/ 	.short	(.L_37 - .L_36)


	//   ....[0]....
.L_36:
        /*00fc*/ 	.word	0x00002980


	//   ....[1]....
        /*0100*/ 	.word	0x000029b0


	//----- nvinfo : EIATTR_REQNTID
	.align		4
.L_37:
        /*0104*/ 	.byte	0x04, 0x10
        /*0106*/ 	.short	(.L_39 - .L_38)
.L_38:
        /*0108*/ 	.word	0x00000080
        /*010c*/ 	.word	0x00000001
        /*0110*/ 	.word	0x00000001


	//----- nvinfo : EIATTR_CBANK_PARAM_SIZE
	.align		4
.L_39:
        /*0114*/ 	.byte	0x03, 0x19
        /*0116*/ 	.short	0x0050


	//----- nvinfo : EIATTR_PARAM_CBANK
	.align		4
        /*0118*/ 	.byte	0x04, 0x0a
        /*011a*/ 	.short	(.L_41 - .L_40)
	.align		4
.L_40:
        /*011c*/ 	.word	index@(.nv.constant0.matmul_kernel)
        /*0120*/ 	.short	0x0210
        /*0122*/ 	.short	0x0050


	//----- nvinfo : EIATTR_SW_WAR
	.align		4
.L_41:
        /*0124*/ 	.byte	0x04, 0x36
        /*0126*/ 	.short	(.L_43 - .L_42)
.L_42:
        /*0128*/ 	.word	0x00000008
.L_43:


//--------------------- .nv.callgraph             --------------------------
	.section	.nv.callgraph,"",@"SHT_CUDA_CALLGRAPH"
	.align	4
	.sectionentsize	8
	.align		4
        /*0000*/ 	.word	0x00000000
	.align		4
        /*0004*/ 	.word	0xffffffff
	.align		4
        /*0008*/ 	.word	0x00000000
	.align		4
        /*000c*/ 	.word	0xfffffffe
	.align		4
        /*0010*/ 	.word	0x00000000
	.align		4
        /*0014*/ 	.word	0xfffffffd
	.align		4
        /*0018*/ 	.word	0x00000000
	.align		4
        /*001c*/ 	.word	0xfffffffc


//--------------------- .text.matmul_kernel       --------------------------
	.section	.text.matmul_kernel,"ax",@progbits
	.align	128
        .global         matmul_kernel
        .type           matmul_kernel,@function
        .size           matmul_kernel,(.L_x_3 - matmul_kernel)
        .other          matmul_kernel,@"STO_CUDA_ENTRY STV_DEFAULT"
matmul_kernel:
.text.matmul_kernel:
[----:B------:R-:W-:Y:S08]  /*0000*/  LDC R1, c[0x0][0x28] ;  /* 0x00000a00ff017b82 */ /* 0x000ff00000000800 */
[----:B------:R-:W0:Y:S01]  /*0010*/  LDC.64 R18, c[0x0][0x228] ;  /* 0x00008a00ff127b82 */ /* 0x000e220000000a00 */
[----:B------:R-:W1:Y:S01]  /*0020*/  S2R R5, SR_CTAID.X ;  /* 0x0000000000057919 */ /* 0x000e620000002500 */
[----:B------:R-:W-:Y:S01]  /*0030*/  UMOV UR4, 0x400 ;  /* 0x0000040000047882 */ /* 0x000fe20000000000 */
[----:B------:R-:W-:-:S05]  /*0040*/  ULDC.64 UR6, c[0x0][0x208] ;  /* 0x0000820000067ab9 */ /* 0x000fca0000000a00 */
[----:B------:R-:W2:Y:S08]  /*0050*/  LDC R17, c[0x0][0x230] ;  /* 0x00008c00ff117b82 */ /* 0x000eb00000000800 */
[----:B------:R-:W3:Y:S01]  /*0060*/  S2UR UR5, SR_CgaCtaId ;  /* 0x00000000000579c3 */ /* 0x000ee20000008800 */
[----:B0-----:R-:W-:-:S05]  /*0070*/  VIADD R0, R19, 0x3f ;  /* 0x0000003f13007836 */ /* 0x001fca0000000000 */
[----:B------:R-:W-:Y:S01]  /*0080*/  SHF.R.S32.HI R3, RZ, 0x1f, R0 ;  /* 0x0000001fff037819 */ /* 0x000fe20000011400 */
[----:B--2---:R-:W-:-:S03]  /*0090*/  VIADD R17, R17, 0x1f ;  /* 0x0000001f11117836 */ /* 0x004fc60000000000 */
[----:B------:R-:W-:Y:S02]  /*00a0*/  LEA.HI R3, R3, R0, RZ, 0x6 ;  /* 0x0000000003037211 */ /* 0x000fe400078f30ff */
[----:B-1----:R-:W-:Y:S02]  /*00b0*/  IABS R8, R5 ;  /* 0x0000000500087213 */ /* 0x002fe40000000000 */
[----:B------:R-:W-:Y:S01]  /*00c0*/  SHF.R.S32.HI R3, RZ, 0x6, R3 ;  /* 0x00000006ff037819 */ /* 0x000fe20000011403 */
[----:B---3--:R-:W-:-:S04]  /*00d0*/  ULEA UR4, UR5, UR4, 0x18 ;  /* 0x0000000405047291 */ /* 0x008fc8000f8ec03f */
[----:B------:R-:W-:-:S05]  /*00e0*/  IMAD.SHL.U32 R4, R3, 0x8, RZ ;  /* 0x0000000803047824 */ /* 0x000fca00078e00ff */
[-C--:B------:R-:W-:Y:S02]  /*00f0*/  IABS R7, R4.reuse ;  /* 0x0000000400077213 */ /* 0x080fe40000000000 */
[----:B------:R-:W-:Y:S02]  /*0100*/  IABS R10, R4 ;  /* 0x00000004000a7213 */ /* 0x000fe40000000000 */
[----:B------:R-:W0:Y:S08]  /*0110*/  I2F.RP R0, R7 ;  /* 0x0000000700007306 */ /* 0x000e300000209400 */
[----:B0-----:R-:W0:Y:S02]  /*0120*/  MUFU.RCP R0, R0 ;  /* 0x0000000000007308 */ /* 0x001e240000001000 */
[----:B0-----:R-:W-:-:S02]  /*0130*/  VIADD R2, R0, 0xffffffe ;  /* 0x0ffffffe00027836 */ /* 0x001fc40000000000 */
[----:B------:R-:W-:-:S04]  /*0140*/  IMAD.MOV R0, RZ, RZ, -R10 ;  /* 0x000000ffff007224 */ /* 0x000fc800078e0a0a */
[----:B------:R0:W1:Y:S02]  /*0150*/  F2I.FTZ.U32.TRUNC.NTZ R3, R2 ;  /* 0x0000000200037305 */ /* 0x000064000021f000 */
[----:B0-----:R-:W-:Y:S02]  /*0160*/  IMAD.MOV.U32 R2, RZ, RZ, RZ ;  /* 0x000000ffff027224 */ /* 0x001fe400078e00ff */
[----:B-1----:R-:W-:-:S04]  /*0170*/  IMAD.MOV R6, RZ, RZ, -R3 ;  /* 0x000000ffff067224 */ /* 0x002fc800078e0a03 */
[----:B------:R-:W-:Y:S02]  /*0180*/  IMAD R9, R6, R7, RZ ;  /* 0x0000000706097224 */ /* 0x000fe400078e02ff */
[----:B------:R-:W-:Y:S02]  /*0190*/  IMAD.MOV.U32 R6, RZ, RZ, R8 ;  /* 0x000000ffff067224 */ /* 0x000fe400078e0008 */
[----:B------:R-:W-:-:S06]  /*01a0*/  IMAD.HI.U32 R3, R3, R9, R2 ;  /* 0x0000000903037227 */ /* 0x000fcc00078e0002 */
[----:B------:R-:W-:-:S04]  /*01b0*/  IMAD.HI.U32 R3, R3, R6, RZ ;  /* 0x0000000603037227 */ /* 0x000fc800078e00ff */
[----:B------:R-:W-:-:S05]  /*01c0*/  IMAD R0, R3, R0, R6 ;  /* 0x0000000003007224 */ /* 0x000fca00078e0206 */
[----:B------:R-:W-:-:S13]  /*01d0*/  ISETP.GT.U32.AND P1, PT, R7, R0, PT ;  /* 0x000000000700720c */ /* 0x000fda0003f24070 */
[----:B------:R-:W-:Y:S02]  /*01e0*/  @!P1 IMAD.IADD R0, R0, 0x1, -R7 ;  /* 0x0000000100009824 */ /* 0x000fe400078e0a07 */
[----:B------:R-:W-:Y:S01]  /*01f0*/  @!P1 VIADD R3, R3, 0x1 ;  /* 0x0000000103039836 */ /* 0x000fe20000000000 */
[----:B------:R-:W-:Y:S02]  /*0200*/  ISETP.NE.AND P1, PT, R4, RZ, PT ;  /* 0x000000ff0400720c */ /* 0x000fe40003f25270 */
[----:B------:R-:W-:Y:S02]  /*0210*/  ISETP.GE.U32.AND P0, PT, R0, R7, PT ;  /* 0x000000070000720c */ /* 0x000fe40003f06070 */
[----:B------:R-:W-:-:S04]  /*0220*/  LOP3.LUT R0, R5, R4, RZ, 0x3c, !PT ;  /* 0x0000000405007212 */ /* 0x000fc800078e3cff */
[----:B------:R-:W-:Y:S01]  /*0230*/  ISETP.GE.AND P2, PT, R0, RZ, PT ;  /* 0x000000ff0000720c */ /* 0x000fe20003f46270 */
[----:B------:R-:W-:-:S06]  /*0240*/  VIADD R0, R18, 0xf ;  /* 0x0000000f12007836 */ /* 0x000fcc0000000000 */
[----:B------:R-:W-:-:S04]  /*0250*/  @P0 VIADD R3, R3, 0x1 ;  /* 0x0000000103030836 */ /* 0x000fc80000000000 */
[----:B------:R-:W-:Y:S01]  /*0260*/  IMAD.MOV.U32 R2, RZ, RZ, R3 ;  /* 0x000000ffff027224 */ /* 0x000fe200078e0003 */
[----:B------:R-:W-:-:S03]  /*0270*/  SHF.R.S32.HI R3, RZ, 0x1f, R0 ;  /* 0x0000001fff037819 */ /* 0x000fc60000011400 */
[----:B------:R-:W-:Y:S01]  /*0280*/  @!P2 IMAD.MOV R2, RZ, RZ, -R2 ;  /* 0x000000ffff02a224 */ /* 0x000fe200078e0a02 */
[----:B------:R-:W-:Y:S02]  /*0290*/  @!P1 LOP3.LUT R2, RZ, R4, RZ, 0x33, !PT ;  /* 0x00000004ff029212 */ /* 0x000fe400078e33ff */
[----:B------:R-:W-:-:S03]  /*02a0*/  LEA.HI R3, R3, R0, RZ, 0x4 ;  /* 0x0000000003037211 */ /* 0x000fc600078f20ff */
[----:B------:R-:W-:Y:S02]  /*02b0*/  IMAD.SHL.U32 R6, R2, 0x8, RZ ;  /* 0x0000000802067824 */ /* 0x000fe400078e00ff */
[----:B------:R-:W-:-:S03]  /*02c0*/  IMAD.MOV R2, RZ, RZ, -R2 ;  /* 0x000000ffff027224 */ /* 0x000fc600078e0a02 */
[----:B------:R-:W-:Y:S01]  /*02d0*/  LEA.HI.SX32 R3, R3, -R6, 0x1c ;  /* 0x8000000603037211 */ /* 0x000fe200078fe2ff */
[----:B------:R-:W-:-:S03]  /*02e0*/  IMAD R4, R4, R2, R5 ;  /* 0x0000000204047224 */ /* 0x000fc600078e0205 */
[----:B------:R-:W-:Y:S02]  /*02f0*/  VIMNMX R11, R3, 0x8, PT ;  /* 0x00000008030b7848 */ /* 0x000fe40003fe0100 */
[----:B------:R-:W-:Y:S02]  /*0300*/  IABS R9, R4 ;  /* 0x0000000400097213 */ /* 0x000fe40000000000 */
[----:B------:R-:W-:-:S04]  /*0310*/  IABS R7, R11 ;  /* 0x0000000b00077213 */ /* 0x000fc80000000000 */
[----:B------:R-:W0:Y:S08]  /*0320*/  I2F.RP R0, R7 ;  /* 0x0000000700007306 */ /* 0x000e300000209400 */
[----:B0-----:R-:W0:Y:S02]  /*0330*/  MUFU.RCP R0, R0 ;  /* 0x0000000000007308 */ /* 0x001e240000001000 */
[----:B0-----:R-:W-:-:S06]  /*0340*/  VIADD R3, R0, 0xffffffe ;  /* 0x0ffffffe00037836 */ /* 0x001fcc0000000000 */
[----:B------:R-:W0:Y:S02]  /*0350*/  F2I.FTZ.U32.TRUNC.NTZ R3, R3 ;  /* 0x0000000300037305 */ /* 0x000e24000021f000 */
[----:B0-----:R-:W-:-:S04]  /*0360*/  IMAD.MOV R8, RZ, RZ, -R3 ;  /* 0x000000ffff087224 */ /* 0x001fc800078e0a03 */
[----:B------:R-:W-:Y:S01]  /*0370*/  IMAD.MOV.U32 R2, RZ, RZ, R8 ;  /* 0x000000ffff027224 */ /* 0x000fe200078e0008 */
[----:B------:R-:W-:-:S03]  /*0380*/  IABS R8, R11 ;  /* 0x0000000b00087213 */ /* 0x000fc60000000000 */
[----:B------:R-:W-:Y:S02]  /*0390*/  IMAD R5, R2, R7, RZ ;  /* 0x0000000702057224 */ /* 0x000fe400078e02ff */
[----:B------:R-:W-:Y:S02]  /*03a0*/  IMAD.MOV.U32 R2, RZ, RZ, RZ ;  /* 0x000000ffff027224 */ /* 0x000fe400078e00ff */
[----:B------:R-:W-:Y:S02]  /*03b0*/  IMAD.MOV R0, RZ, RZ, -R8 ;  /* 0x000000ffff007224 */ /* 0x000fe400078e0a08 */
[----:B------:R-:W-:Y:S01]  /*03c0*/  IMAD.HI.U32 R2, R3, R5, R2 ;  /* 0x0000000503027227 */ /* 0x000fe200078e0002 */
[----:B------:R-:W-:-:S04]  /*03d0*/  LOP3.LUT R3, R4, R11, RZ, 0x3c, !PT ;  /* 0x0000000b04037212 */ /* 0x000fc800078e3cff */
[----:B------:R-:W-:Y:S01]  /*03e0*/  ISETP.GE.AND P2, PT, R3, RZ, PT ;  /* 0x000000ff0300720c */ /* 0x000fe20003f46270 */
[----:B------:R-:W-:-:S04]  /*03f0*/  IMAD.HI.U32 R2, R2, R9, RZ ;  /* 0x0000000902027227 */ /* 0x000fc800078e00ff */
[----:B------:R-:W-:-:S05]  /*0400*/  IMAD R0, R2, R0, R9 ;  /* 0x0000000002007224 */ /* 0x000fca00078e0209 */
[----:B------:R-:W-:-:S13]  /*0410*/  ISETP.GT.U32.AND P1, PT, R7, R0, PT ;  /* 0x000000000700720c */ /* 0x000fda0003f24070 */
[----:B------:R-:W-:Y:S02]  /*0420*/  @!P1 IMAD.IADD R0, R0, 0x1, -R7 ;  /* 0x0000000100009824 */ /* 0x000fe400078e0a07 */
[----:B------:R-:W-:Y:S01]  /*0430*/  @!P1 VIADD R2, R2, 0x1 ;  /* 0x0000000102029836 */ /* 0x000fe20000000000 */
[----:B------:R-:W-:Y:S02]  /*0440*/  ISETP.NE.AND P1, PT, R11, RZ, PT ;  /* 0x000000ff0b00720c */ /* 0x000fe40003f25270 */
[----:B------:R-:W-:Y:S02]  /*0450*/  ISETP.GE.U32.AND P0, PT, R0, R7, PT ;  /* 0x000000070000720c */ /* 0x000fe40003f06070 */
[----:B------:R-:W0:Y:S11]  /*0460*/  S2R R0, SR_TID.X ;  /* 0x0000000000007919 */ /* 0x000e360000002100 */
[----:B------:R-:W-:Y:S01]  /*0470*/  @P0 VIADD R2, R2, 0x1 ;  /* 0x0000000102020836 */ /* 0x000fe20000000000 */
[----:B------:R-:W-:-:S03]  /*0480*/  ISETP.GT.AND P0, PT, R17, 0x1f, PT ;  /* 0x0000001f1100780c */ /* 0x000fc60003f04270 */
[----:B------:R-:W-:-:S04]  /*0490*/  IMAD.MOV.U32 R7, RZ, RZ, R2 ;  /* 0x000000ffff077224 */ /* 0x000fc800078e0002 */
[----:B------:R-:W-:Y:S01]  /*04a0*/  @!P2 IMAD.MOV R7, RZ, RZ, -R7 ;  /* 0x000000ffff07a224 */ /* 0x000fe200078e0a07 */
[----:B------:R-:W-:-:S05]  /*04b0*/  @!P1 LOP3.LUT R7, RZ, R11, RZ, 0x33, !PT ;  /* 0x0000000bff079212 */ /* 0x000fca00078e33ff */
[----:B------:R-:W-:Y:S01]  /*04c0*/  IMAD.MOV R2, RZ, RZ, -R7 ;  /* 0x000000ffff027224 */ /* 0x000fe200078e0a07 */
[----:B------:R-:W-:Y:S02]  /*04d0*/  @!P0 CS2R R24, SRZ ;  /* 0x0000000000188805 */ /* 0x000fe4000001ff00 */
[----:B------:R-:W-:Y:S01]  /*04e0*/  @!P0 CS2R R26, SRZ ;  /* 0x00000000001a8805 */ /* 0x000fe2000001ff00 */
[----:B------:R-:W-:Y:S02]  /*04f0*/  IMAD.SHL.U32 R7, R7, 0x40, RZ ;  /* 0x0000004007077824 */ /* 0x000fe400078e00ff */
[----:B------:R-:W-:Y:S01]  /*0500*/  IMAD R2, R11, R2, R4 ;  /* 0x000000020b027224 */ /* 0x000fe200078e0204 */
[C---:B0-----:R-:W-:Y:S01]  /*0510*/  LOP3.LUT R3, R0.reuse, 0xf, RZ, 0xc0, !PT ;  /* 0x0000000f00037812 */ /* 0x041fe200078ec0ff */
[----:B------:R-:W-:Y:S01]  /*0520*/  @!P0 IMAD.SHL.U32 R5, R0, 0x40, RZ ;  /* 0x0000004000058824 */ /* 0x000fe200078e00ff */
[----:B------:R-:W-:Y:S01]  /*0530*/  SHF.R.U32.HI R4, RZ, 0x4, R0 ;  /* 0x00000004ff047819 */ /* 0x000fe20000011600 */
[----:B------:R-:W-:Y:S01]  /*0540*/  IMAD.IADD R2, R6, 0x1, R2 ;  /* 0x0000000106027824 */ /* 0x000fe200078e0202 */
[C---:B------:R-:W-:Y:S01]  /*0550*/  LOP3.LUT R8, R0.reuse, 0x60, RZ, 0xc0, !PT ;  /* 0x0000006000087812 */ /* 0x040fe200078ec0ff */
[----:B------:R-:W-:Y:S01]  /*0560*/  @!P0 IMAD.SHL.U32 R6, R0, 0x20, RZ ;  /* 0x0000002000068824 */ /* 0x000fe200078e00ff */
[----:B------:R-:W-:Y:S01]  /*0570*/  SGXT.U32 R4, R4, 0x3 ;  /* 0x000000030404781a */ /* 0x000fe20000000000 */
[----:B------:R-:W-:Y:S01]  /*0580*/  IMAD R2, R2, 0x10, R3 ;  /* 0x0000001002027824 */ /* 0x000fe200078e0203 */
[----:B------:R-:W-:-:S02]  /*0590*/  LOP3.LUT R3, R0, 0x1f, RZ, 0xc0, !PT ;  /* 0x0000001f00037812 */ /* 0x000fc400078ec0ff */
[----:B------:R-:W-:Y:S01]  /*05a0*/  @!P0 LOP3.LUT R6, R6, 0x60, RZ, 0xc0, !PT ;  /* 0x0000006006068812 */ /* 0x000fe200078ec0ff */
[----:B------:R-:W-:Y:S06]  /*05b0*/  @!P0 BRA `(.L_x_0) ;  /* 0x0000001c00a88947 */ /* 0x000fec0003800000 */
[----:B------:R-:W-:Y:S01]  /*05c0*/  IABS R21, R18 ;  /* 0x0000001200157213 */ /* 0x000fe20000000000 */
[----:B------:R-:W-:Y:S01]  /*05d0*/  ULDC.64 UR8, c[0x0][0x210] ;  /* 0x0000840000087ab9 */ /* 0x000fe20000000a00 */
[----:B------:R-:W-:Y:S01]  /*05e0*/  IABS R11, R19 ;  /* 0x00000013000b7213 */ /* 0x000fe20000000000 */
[----:B------:R-:W-:Y:S01]  /*05f0*/  ULDC UR5, c[0x0][0x234] ;  /* 0x00008d0000057ab9 */ /* 0x000fe20000000800 */
[----:B------:R-:W0:Y:S01]  /*0600*/  I2F.RP R6, R21 ;  /* 0x0000001500067306 */ /* 0x000e220000209400 */
[----:B------:R-:W-:Y:S02]  /*0610*/  IABS R16, R2 ;  /* 0x0000000200107213 */ /* 0x000fe40000000000 */
[----:B------:R-:W-:-:S05]  /*0620*/  ISETP.NE.AND P4, PT, R18, RZ, PT ;  /* 0x000000ff1200720c */ /* 0x000fca0003f85270 */
[----:B------:R-:W1:Y:S08]  /*0630*/  I2F.RP R5, R11 ;  /* 0x0000000b00057306 */ /* 0x000e700000209400 */
[----:B0-----:R-:W0:Y:S08]  /*0640*/  MUFU.RCP R6, R6 ;  /* 0x0000000600067308 */ /* 0x001e300000001000 */
[----:B-1----:R-:W1:Y:S01]  /*0650*/  MUFU.RCP R5, R5 ;  /* 0x0000000500057308 */ /* 0x002e620000001000 */
[----:B0-----:R-:W-:-:S07]  /*0660*/  VIADD R14, R6, 0xffffffe ;  /* 0x0ffffffe060e7836 */ /* 0x001fce0000000000 */
[----:B------:R0:W2:Y:S01]  /*0670*/  F2I.FTZ.U32.TRUNC.NTZ R15, R14 ;  /* 0x0000000e000f7305 */ /* 0x0000a2000021f000 */
[----:B-1----:R-:W-:Y:S01]  /*0680*/  VIADD R12, R5, 0xffffffe ;  /* 0x0ffffffe050c7836 */ /* 0x002fe20000000000 */
[----:B------:R-:W-:-:S06]  /*0690*/  LEA.HI R5, R8, R7, RZ, 0x1b ;  /* 0x0000000708057211 */ /* 0x000fcc00078fd8ff */
[----:B------:R1:W3:Y:S01]  /*06a0*/  F2I.FTZ.U32.TRUNC.NTZ R13, R12 ;  /* 0x0000000c000d7305 */ /* 0x0002e2000021f000 */
[----:B0-----:R-:W-:Y:S01]  /*06b0*/  IMAD.MOV.U32 R14, RZ, RZ, RZ ;  /* 0x000000ffff0e7224 */ /* 0x001fe200078e00ff */
[----:B------:R-:W-:Y:S01]  /*06c0*/  IABS R40, R5 ;  /* 0x0000000500287213 */ /* 0x000fe20000000000 */
[C---:B------:R-:W-:Y:S02]  /*06d0*/  VIADD R22, R5.reuse, 0x3c ;  /* 0x0000003c05167836 */ /* 0x040fe40000000000 */
[----:B------:R-:W-:Y:S02]  /*06e0*/  VIADD R23, R5, 0x38 ;  /* 0x0000003805177836 */ /* 0x000fe40000000000 */
[----:B--2---:R-:W-:Y:S02]  /*06f0*/  IMAD.MOV R10, RZ, RZ, -R15 ;  /* 0x000000ffff0a7224 */ /* 0x004fe400078e0a0f */
[----:B-1----:R-:W-:Y:S01]  /*0700*/  IMAD.MOV.U32 R12, RZ, RZ, RZ ;  /* 0x000000ffff0c7224 */ /* 0x002fe200078e00ff */
[----:B------:R-:W-:Y:S01]  /*0710*/  ISETP.GE.AND P3, PT, R23, RZ, PT ;  /* 0x000000ff1700720c */ /* 0x000fe20003f66270 */
[----:B------:R-:W-:Y:S01]  /*0720*/  IMAD R9, R10, R21, RZ ;  /* 0x000000150a097224 */ /* 0x000fe200078e02ff */
[----:B------:R-:W-:Y:S01]  /*0730*/  IABS R10, R22 ;  /* 0x00000016000a7213 */ /* 0x000fe20000000000 */
[----:B------:R-:W-:-:S02]  /*0740*/  VIADD R24, R5, 0x34 ;  /* 0x0000003405187836 */ /* 0x000fc40000000000 */
[----:B------:R-:W-:-:S04]  /*0750*/  IMAD.HI.U32 R15, R15, R9, R14 ;  /* 0x000000090f0f7227 */ /* 0x000fc800078e000e */
[----:B---3--:R-:W-:Y:S02]  /*0760*/  IMAD.MOV R6, RZ, RZ, -R13 ;  /* 0x000000ffff067224 */ /* 0x008fe400078e0a0d */
[----:B------:R-:W-:-:S04]  /*0770*/  IMAD.HI.U32 R15, R15, R16, RZ ;  /* 0x000000100f0f7227 */ /* 0x000fc800078e00ff */
[----:B------:R-:W-:Y:S02]  /*0780*/  IMAD.MOV R15, RZ, RZ, -R15 ;  /* 0x000000ffff0f7224 */ /* 0x000fe400078e0a0f */
[----:B------:R-:W-:Y:S02]  /*0790*/  IMAD R9, R6, R11, RZ ;  /* 0x0000000b06097224 */ /* 0x000fe400078e02ff */
[----:B------:R-:W-:Y:S01]  /*07a0*/  IMAD R16, R21, R15, R16 ;  /* 0x0000000f15107224 */ /* 0x000fe200078e0210 */
[----:B------:R-:W-:Y:S01]  /*07b0*/  IABS R15, R24 ;  /* 0x00000018000f7213 */ /* 0x000fe20000000000 */
[----:B------:R-:W-:Y:S01]  /*07c0*/  IMAD.HI.U32 R6, R13, R9, R12 ;  /* 0x000000090d067227 */ /* 0x000fe200078e000c */
[----:B------:R-:W-:Y:S02]  /*07d0*/  IABS R13, R23 ;  /* 0x00000017000d7213 */ /* 0x000fe40000000000 */
[----:B------:R-:W-:Y:S01]  /*07e0*/  ISETP.GT.U32.AND P0, PT, R21, R16, PT ;  /* 0x000000101500720c */ /* 0x000fe20003f04070 */
[----:B------:R-:W-:-:S02]  /*07f0*/  IMAD.MOV.U32 R12, RZ, RZ, R10 ;  /* 0x000000ffff0c7224 */ /* 0x000fc400078e000a */
[----:B------:R-:W-:-:S04]  /*0800*/  IMAD.HI.U32 R10, R6, R13, RZ ;  /* 0x0000000d060a7227 */ /* 0x000fc800078e00ff */
[----:B------:R-:W-:Y:S02]  /*0810*/  IMAD.MOV R14, RZ, RZ, -R10 ;  /* 0x000000ffff0e7224 */ /* 0x000fe400078e0a0a */
[----:B------:R-:W-:-:S04]  /*0820*/  IMAD.HI.U32 R9, R6, R12, RZ ;  /* 0x0000000c06097227 */ /* 0x000fc800078e00ff */
[----:B------:R-:W-:Y:S02]  /*0830*/  @!P0 IMAD.IADD R16, R16, 0x1, -R21 ;  /* 0x0000000110108824 */ /* 0x000fe400078e0a15 */
[----:B------:R-:W-:Y:S02]  /*0840*/  IMAD R13, R11, R14, R13 ;  /* 0x0000000e0b0d7224 */ /* 0x000fe400078e020d */
[----:B------:R-:W-:Y:S01]  /*0850*/  IMAD.MOV R9, RZ, RZ, -R9 ;  /* 0x000000ffff097224 */ /* 0x000fe200078e0a09 */
[----:B------:R-:W-:Y:S01]  /*0860*/  ISETP.GT.U32.AND P2, PT, R21, R16, PT ;  /* 0x000000101500720c */ /* 0x000fe20003f44070 */
[----:B------:R-:W-:Y:S01]  /*0870*/  VIADD R25, R5, 0x30 ;  /* 0x0000003005197836 */ /* 0x000fe20000000000 */
[C---:B------:R-:W-:Y:S01]  /*0880*/  ISETP.GT.U32.AND P1, PT, R11.reuse, R13, PT ;  /* 0x0000000d0b00720c */ /* 0x040fe20003f24070 */
[----:B------:R-:W-:Y:S02]  /*0890*/  IMAD R12, R11, R9, R12 ;  /* 0x000000090b0c7224 */ /* 0x000fe400078e020c */
[----:B------:R-:W-:Y:S01]  /*08a0*/  IMAD.HI.U32 R9, R6, R15, RZ ;  /* 0x0000000f06097227 */ /* 0x000fe200078e00ff */
[----:B------:R-:W-:-:S02]  /*08b0*/  IABS R20, R25 ;  /* 0x0000001900147213 */ /* 0x000fc40000000000 */
[----:B------:R-:W-:Y:S01]  /*08c0*/  ISETP.GT.U32.AND P0, PT, R11, R12, PT ;  /* 0x0000000c0b00720c */ /* 0x000fe20003f04070 */
[----:B------:R-:W-:Y:S02]  /*08d0*/  IMAD.MOV R14, RZ, RZ, -R9 ;  /* 0x000000ffff0e7224 */ /* 0x000fe400078e0a09 */
[----:B------:R-:W-:-:S04]  /*08e0*/  IMAD.HI.U32 R10, R6, R20, RZ ;  /* 0x00000014060a7227 */ /* 0x000fc800078e00ff */
[----:B------:R-:W-:Y:S01]  /*08f0*/  @!P2 IMAD.IADD R16, R16, 0x1, -R21 ;  /* 0x000000011010a824 */ /* 0x000fe200078e0a15 */
[----:B------:R-:W-:Y:S01]  /*0900*/  ISETP.GE.AND P2, PT, R2, RZ, PT ;  /* 0x000000ff0200720c */ /* 0x000fe20003f46270 */
[----:B------:R-:W-:Y:S02]  /*0910*/  IMAD R14, R11, R14, R15 ;  /* 0x0000000e0b0e7224 */ /* 0x000fe400078e020f */
[----:B------:R-:W-:Y:S02]  /*0920*/  IMAD.MOV R10, RZ, RZ, -R10 ;  /* 0x000000ffff0a7224 */ /* 0x000fe400078e0a0a */
[----:B------:R-:W-:Y:S01]  /*0930*/  @!P1 IMAD.IADD R13, R13, 0x1, -R11 ;  /* 0x000000010d0d9824 */ /* 0x000fe200078e0a0b */
[C---:B------:R-:W-:Y:S01]  /*0940*/  ISETP.GT.U32.AND P1, PT, R11.reuse, R14, PT ;  /* 0x0000000e0b00720c */ /* 0x040fe20003f24070 */
[----:B------:R-:W-:Y:S01]  /*0950*/  IMAD R20, R11, R10, R20 ;  /* 0x0000000a0b147224 */ /* 0x000fe200078e0214 */
[----:B------:R-:W-:Y:S01]  /*0960*/  SHF.R.S32.HI R10, RZ, 0x1f, R17 ;  /* 0x0000001fff0a7819 */ /* 0x000fe20000011411 */
[----:B------:R-:W-:Y:S01]  /*0970*/  VIADD R26, R5, 0x2c ;  /* 0x0000002c051a7836 */ /* 0x000fe20000000000 */
[C---:B------:R-:W-:Y:S01]  /*0980*/  ISETP.GT.U32.AND P5, PT, R11.reuse, R13, PT ;  /* 0x0000000d0b00720c */ /* 0x040fe20003fa4070 */
[--C-:B------:R-:W-:Y:S01]  /*0990*/  @!P0 IMAD.IADD R12, R12, 0x1, -R11.reuse ;  /* 0x000000010c0c8824 */ /* 0x100fe200078e0a0b */
[----:B------:R-:W-:Y:S01]  /*09a0*/  ISETP.GE.AND P0, PT, R22, RZ, PT ;  /* 0x000000ff1600720c */ /* 0x000fe20003f06270 */
[----:B------:R-:W-:Y:S01]  /*09b0*/  @!P2 IMAD.MOV R16, RZ, RZ, -R16 ;  /* 0x000000ffff10a224 */ /* 0x000fe200078e0a10 */
[----:B------:R-:W-:Y:S01]  /*09c0*/  ISETP.GT.U32.AND P2, PT, R11, R20, PT ;  /* 0x000000140b00720c */ /* 0x000fe20003f44070 */
[C---:B------:R-:W-:Y:S01]  /*09d0*/  VIADD R22, R5.reuse, 0x1c ;  /* 0x0000001c05167836 */ /* 0x040fe20000000000 */
[----:B------:R-:W-:Y:S01]  /*09e0*/  IABS R15, R26 ;  /* 0x0000001a000f7213 */ /* 0x000fe20000000000 */
[----:B------:R-:W-:Y:S01]  /*09f0*/  VIADD R23, R5, 0x18 ;  /* 0x0000001805177836 */ /* 0x000fe20000000000 */
[----:B------:R-:W-:Y:S01]  /*0a00*/  ISETP.GT.U32.AND P6, PT, R11, R12, PT ;  /* 0x0000000c0b00720c */ /* 0x000fe20003fc4070 */
[----:B------:R-:W-:Y:S01]  /*0a10*/  @!P1 IMAD.IADD R14, R14, 0x1, -R11 ;  /* 0x000000010e0e9824 */ /* 0x000fe200078e0a0b */
[----:B------:R-:W-:Y:S01]  /*0a20*/  LEA.HI R17, R10, R17, RZ, 0x5 ;  /* 0x000000110a117211 */ /* 0x000fe200078f28ff */
[----:B------:R-:W-:Y:S01]  /*0a30*/  IMAD.HI.U32 R9, R6, R15, RZ ;  /* 0x0000000f06097227 */ /* 0x000fe200078e00ff */
[----:B------:R-:W-:-:S02]  /*0a40*/  @!P4 LOP3.LUT R16, RZ, R18, RZ, 0x33, !PT ;  /* 0x00000012ff10c212 */ /* 0x000fc400078e33ff */
[----:B------:R-:W-:Y:S01]  /*0a50*/  ISETP.GT.U32.AND P1, PT, R11, R14, PT ;  /* 0x0000000e0b00720c */ /* 0x000fe20003f24070 */
[----:B------:R-:W-:Y:S01]  /*0a60*/  IMAD.MOV R10, RZ, RZ, -R9 ;  /* 0x000000ffff0a7224 */ /* 0x000fe200078e0a09 */
[----:B------:R-:W-:Y:S01]  /*0a70*/  ISETP.GE.AND P4, PT, R24, RZ, PT ;  /* 0x000000ff1800720c */ /* 0x000fe20003f86270 */
[----:B------:R-:W-:Y:S01]  /*0a80*/  VIADD R9, R5, 0x28 ;  /* 0x0000002805097836 */ /* 0x000fe20000000000 */
[----:B------:R-:W-:Y:S01]  /*0a90*/  IABS R30, R22 ;  /* 0x00000016001e7213 */ /* 0x000fe20000000000 */
[----:B------:R-:W-:Y:S01]  /*0aa0*/  @!P2 IMAD.IADD R20, R20, 0x1, -R11 ;  /* 0x000000011414a824 */ /* 0x000fe200078e0a0b */
[----:B------:R-:W-:Y:S01]  /*0ab0*/  IABS R32, R23 ;  /* 0x0000001700207213 */ /* 0x000fe20000000000 */
[C---:B------:R-:W-:Y:S01]  /*0ac0*/  IMAD R10, R11.reuse, R10, R15 ;  /* 0x0000000a0b0a7224 */ /* 0x040fe200078e020f */
[----:B------:R-:W-:Y:S01]  /*0ad0*/  IABS R24, R9 ;  /* 0x0000000900187213 */ /* 0x000fe20000000000 */
[--C-:B------:R-:W-:Y:S01]  /*0ae0*/  @!P6 IMAD.IADD R12, R12, 0x1, -R11.reuse ;  /* 0x000000010c0ce824 */ /* 0x100fe200078e0a0b */
[----:B------:R-:W-:Y:S01]  /*0af0*/  ISETP.GT.U32.AND P2, PT, R11, R20, PT ;  /* 0x000000140b00720c */ /* 0x000fe20003f44070 */
[----:B------:R-:W-:Y:S01]  /*0b00*/  VIADD R15, R5, 0x24 ;  /* 0x00000024050f7836 */ /* 0x000fe20000000000 */
[----:B------:R-:W-:Y:S01]  /*0b10*/  ISETP.GE.AND P6, PT, R25, RZ, PT ;  /* 0x000000ff1900720c */ /* 0x000fe20003fc6270 */
[----:B------:R-:W-:Y:S01]  /*0b20*/  @!P5 IMAD.IADD R13, R13, 0x1, -R11 ;  /* 0x000000010d0dd824 */ /* 0x000fe200078e0a0b */
[----:B------:R-:W-:Y:S01]  /*0b30*/  ISETP.GE.AND P5, PT, R26, RZ, PT ;  /* 0x000000ff1a00720c */ /* 0x000fe20003fa6270 */
[----:B------:R-:W-:Y:S01]  /*0b40*/  @!P0 IMAD.MOV R12, RZ, RZ, -R12 ;  /* 0x000000ffff0c8224 */ /* 0x000fe200078e0a0c */
[----:B------:R-:W-:Y:S01]  /*0b50*/  ISETP.GE.AND P0, PT, R9, RZ, PT ;  /* 0x000000ff0900720c */ /* 0x000fe20003f06270 */
[----:B------:R-:W-:Y:S01]  /*0b60*/  IMAD.HI.U32 R9, R6, R24, RZ ;  /* 0x0000001806097227 */ /* 0x000fe200078e00ff */
[----:B------:R-:W-:-:S02]  /*0b70*/  IABS R26, R15 ;  /* 0x0000000f001a7213 */ /* 0x000fc40000000000 */
[----:B------:R-:W-:Y:S01]  /*0b80*/  SHF.R.S32.HI R17, RZ, 0x5, R17 ;  /* 0x00000005ff117819 */ /* 0x000fe20000011411 */
[----:B------:R-:W-:Y:S01]  /*0b90*/  @!P1 IMAD.IADD R14, R14, 0x1, -R11 ;  /* 0x000000010e0e9824 */ /* 0x000fe200078e0a0b */
[----:B------:R-:W-:Y:S01]  /*0ba0*/  ISETP.GE.AND P1, PT, R15, RZ, PT ;  /* 0x000000ff0f00720c */ /* 0x000fe20003f26270 */
[----:B------:R-:W-:-:S04]  /*0bb0*/  IMAD.HI.U32 R15, R6, R26, RZ ;  /* 0x0000001a060f7227 */ /* 0x000fc800078e00ff */
[----:B------:R-:W-:Y:S02]  /*0bc0*/  IMAD.MOV R9, RZ, RZ, -R9 ;  /* 0x000000ffff097224 */ /* 0x000fe400078e0a09 */
[----:B------:R-:W-:Y:S02]  /*0bd0*/  VIADD R18, R5, 0x20 ;  /* 0x0000002005127836 */ /* 0x000fe40000000000 */
[----:B------:R-:W-:Y:S02]  /*0be0*/  @!P2 IMAD.IADD R20, R20, 0x1, -R11 ;  /* 0x000000011414a824 */ /* 0x000fe400078e0a0b */
[----:B------:R-:W-:Y:S01]  /*0bf0*/  IMAD.MOV R15, RZ, RZ, -R15 ;  /* 0x000000ffff0f7224 */ /* 0x000fe200078e0a0f */
[----:B------:R-:W-:Y:S01]  /*0c00*/  ISETP.GE.AND P2, PT, R18, RZ, PT ;  /* 0x000000ff1200720c */ /* 0x000fe20003f46270 */
[C---:B------:R-:W-:Y:S01]  /*0c10*/  IMAD R24, R11.reuse, R9, R24 ;  /* 0x000000090b187224 */ /* 0x040fe200078e0218 */
[----:B------:R-:W-:Y:S01]  /*0c20*/  IABS R21, R18 ;  /* 0x0000001200157213 */ /* 0x000fe20000000000 */
[----:B------:R-:W-:-:S02]  /*0c30*/  IMAD R26, R11, R15, R26 ;  /* 0x0000000f0b1a7224 */ /* 0x000fc400078e021a */
[----:B------:R-:W-:Y:S02]  /*0c40*/  IMAD.MOV.U32 R18, RZ, RZ, R20 ;  /* 0x000000ffff127224 */ /* 0x000fe400078e0014 */
[----:B------:R-:W-:Y:S01]  /*0c50*/  @!P4 IMAD.MOV R14, RZ, RZ, -R14 ;  /* 0x000000ffff0ec224 */ /* 0x000fe200078e0a0e */
[C---:B------:R-:W-:Y:S01]  /*0c60*/  ISETP.GT.U32.AND P4, PT, R11.reuse, R24, PT ;  /* 0x000000180b00720c */ /* 0x040fe20003f84070 */
[----:B------:R-:W-:Y:S01]  /*0c70*/  @!P6 IMAD.MOV R18, RZ, RZ, -R18 ;  /* 0x000000ffff12e224 */ /* 0x000fe200078e0a12 */
[----:B------:R-:W-:Y:S01]  /*0c80*/  ISETP.GT.U32.AND P6, PT, R11, R26, PT ;  /* 0x0000001a0b00720c */ /* 0x000fe20003fc4070 */
[----:B------:R-:W-:-:S04]  /*0c90*/  IMAD.HI.U32 R9, R6, R21, RZ ;  /* 0x0000001506097227 */ /* 0x000fc800078e00ff */
[----:B------:R-:W-:-:S04]  /*0ca0*/  IMAD.HI.U32 R15, R6, R30, RZ ;  /* 0x0000001e060f7227 */ /* 0x000fc800078e00ff */
[----:B------:R-:W-:Y:S02]  /*0cb0*/  IMAD.MOV R20, RZ, RZ, -R9 ;  /* 0x000000ffff147224 */ /* 0x000fe400078e0a09 */
[--C-:B------:R-:W-:Y:S02]  /*0cc0*/  @!P4 IMAD.IADD R24, R24, 0x1, -R11.reuse ;  /* 0x000000011818c824 */ /* 0x100fe400078e0a0b */
[----:B------:R-:W-:Y:S02]  /*0cd0*/  @!P6 IMAD.IADD R26, R26, 0x1, -R11 ;  /* 0x000000011a1ae824 */ /* 0x000fe400078e0a0b */
[----:B------:R-:W-:Y:S01]  /*0ce0*/  @!P3 IMAD.MOV R13, RZ, RZ, -R13 ;  /* 0x000000ffff0db224 */ /* 0x000fe200078e0a0d */
[C---:B------:R-:W-:Y:S01]  /*0cf0*/  ISETP.GT.U32.AND P4, PT, R11.reuse, R24, PT ;  /* 0x000000180b00720c */ /* 0x040fe20003f84070 */
[----:B------:R-:W-:Y:S01]  /*0d00*/  IMAD.MOV R15, RZ, RZ, -R15 ;  /* 0x000000ffff0f7224 */ /* 0x000fe200078e0a0f */
[C---:B------:R-:W-:Y:S01]  /*0d10*/  ISETP.GT.U32.AND P6, PT, R11.reuse, R26, PT ;  /* 0x0000001a0b00720c */ /* 0x040fe20003fc4070 */
[C---:B------:R-:W-:Y:S01]  /*0d20*/  IMAD R20, R11.reuse, R20, R21 ;  /* 0x000000140b147224 */ /* 0x040fe200078e0215 */
[C---:B------:R-:W-:Y:S01]  /*0d30*/  ISETP.GT.U32.AND P3, PT, R11.reuse, R10, PT ;  /* 0x0000000a0b00720c */ /* 0x040fe20003f64070 */
[----:B------:R-:W-:-:S02]  /*0d40*/  IMAD R30, R11, R15, R30 ;  /* 0x0000000f0b1e7224 */ /* 0x000fc400078e021e */
[----:B------:R-:W-:-:S04]  /*0d50*/  IMAD.HI.U32 R9, R6, R32, RZ ;  /* 0x0000002006097227 */ /* 0x000fc800078e00ff */
[----:B------:R-:W-:Y:S02]  /*0d60*/  VIADD R27, R5, 0x10 ;  /* 0x00000010051b7836 */ /* 0x000fe40000000000 */
[--C-:B------:R-:W-:Y:S01]  /*0d70*/  @!P4 IMAD.IADD R24, R24, 0x1, -R11.reuse ;  /* 0x000000011818c824 */ /* 0x100fe200078e0a0b */
[C---:B------:R-:W-:Y:S01]  /*0d80*/  ISETP.GT.U32.AND P4, PT, R11.reuse, R20, PT ;  /* 0x000000140b00720c */ /* 0x040fe20003f84070 */
[--C-:B------:R-:W-:Y:S01]  /*0d90*/  @!P6 IMAD.IADD R26, R26, 0x1, -R11.reuse ;  /* 0x000000011a1ae824 */ /* 0x100fe200078e0a0b */
[----:B------:R-:W-:Y:S01]  /*0da0*/  ISETP.GT.U32.AND P6, PT, R11, R30, PT ;  /* 0x0000001e0b00720c */ /* 0x000fe20003fc4070 */
[----:B------:R-:W-:Y:S01]  /*0db0*/  @!P3 IMAD.IADD R10, R10, 0x1, -R11 ;  /* 0x000000010a0ab824 */ /* 0x000fe200078e0a0b */
[----:B------:R-:W-:Y:S01]  /*0dc0*/  IABS R36, R27 ;  /* 0x0000001b00247213 */ /* 0x000fe20000000000 */
[----:B------:R-:W-:Y:S02]  /*0dd0*/  IMAD.MOV R9, RZ, RZ, -R9 ;  /* 0x000000ffff097224 */ /* 0x000fe400078e0a09 */
[----:B------:R-:W-:Y:S01]  /*0de0*/  VIADD R29, R5, 0xc ;  /* 0x0000000c051d7836 */ /* 0x000fe20000000000 */
[C---:B------:R-:W-:Y:S01]  /*0df0*/  ISETP.GT.U32.AND P3, PT, R11.reuse, R10, PT ;  /* 0x0000000a0b00720c */ /* 0x040fe20003f64070 */
[----:B------:R-:W-:-:S02]  /*0e00*/  IMAD R32, R11, R9, R32 ;  /* 0x000000090b207224 */ /* 0x000fc400078e0220 */
[----:B------:R-:W-:Y:S01]  /*0e10*/  IMAD.HI.U32 R21, R6, R36, RZ ;  /* 0x0000002406157227 */ /* 0x000fe200078e00ff */
[----:B------:R-:W-:-:S03]  /*0e20*/  IABS R38, R29 ;  /* 0x0000001d00267213 */ /* 0x000fc60000000000 */
[--C-:B------:R-:W-:Y:S01]  /*0e30*/  @!P4 IMAD.IADD R20, R20, 0x1, -R11.reuse ;  /* 0x000000011414c824 */ /* 0x100fe200078e0a0b */
[C---:B------:R-:W-:Y:S01]  /*0e40*/  ISETP.GT.U32.AND P4, PT, R11.reuse, R32, PT ;  /* 0x000000200b00720c */ /* 0x040fe20003f84070 */
[----:B------:R-:W-:Y:S02]  /*0e50*/  @!P6 IMAD.IADD R30, R30, 0x1, -R11 ;  /* 0x000000011e1ee824 */ /* 0x000fe400078e0a0b */
[----:B------:R-:W-:Y:S01]  /*0e60*/  IMAD.MOV R21, RZ, RZ, -R21 ;  /* 0x000000ffff157224 */ /* 0x000fe200078e0a15 */
[----:B------:R-:W-:Y:S01]  /*0e70*/  ISETP.GT.U32.AND P6, PT, R11, R20, PT ;  /* 0x000000140b00720c */ /* 0x000fe20003fc4070 */
[----:B------:R-:W-:Y:S01]  /*0e80*/  @!P3 IMAD.IADD R10, R10, 0x1, -R11 ;  /* 0x000000010a0ab824 */ /* 0x000fe200078e0a0b */
[----:B------:R-:W-:Y:S01]  /*0e90*/  ISETP.GE.AND P3, PT, R22, RZ, PT ;  /* 0x000000ff1600720c */ /* 0x000fe20003f66270 */
[----:B------:R-:W-:-:S04]  /*0ea0*/  IMAD.HI.U32 R22, R6, R38, RZ ;  /* 0x0000002606167227 */ /* 0x000fc800078e00ff */
[----:B------:R-:W-:Y:S02]  /*0eb0*/  IMAD.MOV R22, RZ, RZ, -R22 ;  /* 0x000000ffff167224 */ /* 0x000fe400078e0a16 */
[C---:B------:R-:W-:Y:S02]  /*0ec0*/  IMAD R36, R11.reuse, R21, R36 ;  /* 0x000000150b247224 */ /* 0x040fe400078e0224 */
[C---:B------:R-:W-:Y:S02]  /*0ed0*/  IMAD R38, R11.reuse, R22, R38 ;  /* 0x000000160b267224 */ /* 0x040fe400078e0226 */
[----:B------:R-:W-:Y:S02]  /*0ee0*/  @!P6 IMAD.IADD R20, R20, 0x1, -R11 ;  /* 0x000000011414e824 */ /* 0x000fe400078e0a0b */
[----:B------:R-:W-:Y:S01]  /*0ef0*/  @!P1 IMAD.MOV R26, RZ, RZ, -R26 ;  /* 0x000000ffff1a9224 */ /* 0x000fe200078e0a1a */
[----:B------:R-:W-:Y:S01]  /*0f00*/  ISETP.GT.U32.AND P1, PT, R11, R36, PT ;  /* 0x000000240b00720c */ /* 0x000fe20003f24070 */
[----:B------:R-:W-:-:S02]  /*0f10*/  IMAD.MOV.U32 R28, RZ, RZ, R20 ;  /* 0x000000ffff1c7224 */ /* 0x000fc400078e0014 */
[----:B------:R-:W-:Y:S01]  /*0f20*/  @!P4 IMAD.IADD R32, R32, 0x1, -R11 ;  /* 0x000000012020c824 */ /* 0x000fe200078e0a0b */
[----:B------:R-:W-:Y:S01]  /*0f30*/  ISETP.GT.U32.AND P4, PT, R11, R30, PT ;  /* 0x0000001e0b00720c */ /* 0x000fe20003f84070 */
[----:B------:R-:W-:-:S04]  /*0f40*/  IMAD.HI.U32 R9, R6, R40, RZ ;  /* 0x0000002806097227 */ /* 0x000fc800078e00ff */
[----:B------:R-:W-:Y:S02]  /*0f50*/  IMAD.MOV.U32 R22, RZ, RZ, R10 ;  /* 0x000000ffff167224 */ /* 0x000fe400078e000a */
[----:B------:R-:W-:Y:S01]  /*0f60*/  @!P2 IMAD.MOV R28, RZ, RZ, -R28 ;  /* 0x000000ffff1ca224 */ /* 0x000fe200078e0a1c */
[----:B------:R-:W-:Y:S01]  /*0f70*/  ISETP.GT.U32.AND P2, PT, R11, R38, PT ;  /* 0x000000260b00720c */ /* 0x000fe20003f44070 */
[----:B------:R-:W-:Y:S02]  /*0f80*/  VIADD R21, R5, 0x8 ;  /* 0x0000000805157836 */ /* 0x000fe40000000000 */
[----:B------:R-:W-:Y:S01]  /*0f90*/  @!P0 IMAD.MOV R24, RZ, RZ, -R24 ;  /* 0x000000ffff188224 */ /* 0x000fe200078e0a18 */
[----:B------:R-:W-:Y:S01]  /*0fa0*/  ISETP.GT.U32.AND P0, PT, R11, R32, PT ;  /* 0x000000200b00720c */ /* 0x000fe20003f04070 */
[----:B------:R-:W-:Y:S02]  /*0fb0*/  IMAD.MOV R10, RZ, RZ, -R9 ;  /* 0x000000ffff0a7224 */ /* 0x000fe400078e0a09 */
[----:B------:R-:W-:Y:S01]  /*0fc0*/  @!P5 IMAD.MOV R22, RZ, RZ, -R22 ;  /* 0x000000ffff16d224 */ /* 0x000fe200078e0a16 */
[C---:B------:R-:W-:Y:S01]  /*0fd0*/  ISETP.GE.AND P5, PT, R5.reuse, RZ, PT ;  /* 0x000000ff0500720c */ /* 0x040fe20003fa6270 */
[----:B------:R-:W-:-:S02]  /*0fe0*/  VIADD R25, R5, 0x14 ;  /* 0x0000001405197836 */ /* 0x000fc40000000000 */
[----:B------:R-:W-:Y:S01]  /*0ff0*/  VIADD R9, R5, 0x4 ;  /* 0x0000000405097836 */ /* 0x000fe20000000000 */
[----:B------:R-:W-:Y:S01]  /*1000*/  IABS R5, R21 ;  /* 0x0000001500057213 */ /* 0x000fe20000000000 */
[C---:B------:R-:W-:Y:S01]  /*1010*/  IMAD R40, R11.reuse, R10, R40 ;  /* 0x0000000a0b287224 */ /* 0x040fe200078e0228 */
[----:B------:R-:W-:Y:S01]  /*1020*/  IABS R34, R25 ;  /* 0x0000001900227213 */ /* 0x000fe20000000000 */
[----:B------:R-:W-:Y:S01]  /*1030*/  @!P1 IMAD.IADD R36, R36, 0x1, -R11 ;  /* 0x0000000124249824 */ /* 0x000fe200078e0a0b */
[----:B------:R-:W-:Y:S01]  /*1040*/  IABS R42, R9 ;  /* 0x00000009002a7213 */ /* 0x000fe20000000000 */
[----:B------:R-:W-:Y:S02]  /*1050*/  IMAD.MOV.U32 R10, RZ, RZ, R5 ;  /* 0x000000ffff0a7224 */ /* 0x000fe400078e0005 */
[----:B------:R-:W-:Y:S01]  /*1060*/  @!P2 IMAD.IADD R38, R38, 0x1, -R11 ;  /* 0x000000012626a824 */ /* 0x000fe200078e0a0b */
[----:B------:R-:W-:Y:S01]  /*1070*/  ISETP.GT.U32.AND P2, PT, R11, R36, PT ;  /* 0x000000240b00720c */ /* 0x000fe20003f44070 */
[----:B------:R-:W-:-:S04]  /*1080*/  IMAD.HI.U32 R15, R6, R34, RZ ;  /* 0x00000022060f7227 */ /* 0x000fc800078e00ff */
[----:B------:R-:W-:-:S04]  /*1090*/  IMAD.HI.U32 R5, R6, R10, RZ ;  /* 0x0000000a06057227 */ /* 0x000fc800078e00ff */
[----:B------:R-:W-:Y:S01]  /*10a0*/  @!P0 IMAD.IADD R32, R32, 0x1, -R11 ;  /* 0x0000000120208824 */ /* 0x000fe200078e0a0b */
[----:B------:R-:W-:Y:S01]  /*10b0*/  ISETP.GE.AND P0, PT, R23, RZ, PT ;  /* 0x000000ff1700720c */ /* 0x000fe20003f06270 */
[----:B------:R-:W-:-:S04]  /*10c0*/  IMAD.HI.U32 R6, R6, R42, RZ ;  /* 0x0000002a06067227 */ /* 0x000fc800078e00ff */
[----:B------:R-:W-:Y:S01]  /*10d0*/  @!P4 IMAD.IADD R30, R30, 0x1, -R11 ;  /* 0x000000011e1ec824 */ /* 0x000fe200078e0a0b */
[C---:B------:R-:W-:Y:S01]  /*10e0*/  ISETP.GT.U32.AND P4, PT, R11.reuse, R40, PT ;  /* 0x000000280b00720c */ /* 0x040fe20003f84070 */
[----:B------:R-:W-:Y:S02]  /*10f0*/  IMAD.MOV R6, RZ, RZ, -R6 ;  /* 0x000000ffff067224 */ /* 0x000fe400078e0a06 */
[----:B------:R-:W-:Y:S02]  /*1100*/  IMAD.MOV R5, RZ, RZ, -R5 ;  /* 0x000000ffff057224 */ /* 0x000fe400078e0a05 */
[C---:B------:R-:W-:Y:S02]  /*1110*/  IMAD R42, R11.reuse, R6, R42 ;  /* 0x000000060b2a7224 */ /* 0x040fe400078e022a */
[----:B------:R-:W-:Y:S02]  /*1120*/  IMAD.MOV R15, RZ, RZ, -R15 ;  /* 0x000000ffff0f7224 */ /* 0x000fe400078e0a0f */
[C---:B------:R-:W-:Y:S01]  /*1130*/  IMAD R20, R11.reuse, R5, R10 ;  /* 0x000000050b147224 */ /* 0x040fe200078e020a */
[----:B------:R-:W-:Y:S01]  /*1140*/  SHF.R.S32.HI R10, RZ, 0x6, R0 ;  /* 0x00000006ff0a7819 */ /* 0x000fe20000011400 */
[--C-:B------:R-:W-:Y:S01]  /*1150*/  @!P2 IMAD.IADD R36, R36, 0x1, -R11.reuse ;  /* 0x000000012424a824 */ /* 0x100fe200078e0a0b */
[C---:B------:R-:W-:Y:S01]  /*1160*/  ISETP.GT.U32.AND P2, PT, R11.reuse, R42, PT ;  /* 0x0000002a0b00720c */ /* 0x040fe20003f44070 */
[C---:B------:R-:W-:Y:S01]  /*1170*/  IMAD R34, R11.reuse, R15, R34 ;  /* 0x0000000f0b227224 */ /* 0x040fe200078e0222 */
[----:B------:R-:W-:Y:S01]  /*1180*/  SGXT R10, R10, 0x1 ;  /* 0x000000010a0a781a */ /* 0x000fe20000000200 */
[----:B------:R-:W-:Y:S01]  /*1190*/  @!P0 IMAD.MOV R32, RZ, RZ, -R32 ;  /* 0x000000ffff208224 */ /* 0x000fe200078e0a20 */
[C---:B------:R-:W-:Y:S01]  /*11a0*/  ISETP.GT.U32.AND P0, PT, R11.reuse, R20, PT ;  /* 0x000000140b00720c */ /* 0x040fe20003f04070 */
[----:B------:R-:W-:Y:S01]  /*11b0*/  IMAD.SHL.U32 R5, R0, 0x40, RZ ;  /* 0x0000004000057824 */ /* 0x000fe200078e00ff */
[----:B------:R-:W-:Y:S01]  /*11c0*/  ISETP.GT.U32.AND P6, PT, R11, R34, PT ;  /* 0x000000220b00720c */ /* 0x000fe20003fc4070 */
[----:B------:R-:W-:-:S02]  /*11d0*/  @!P4 IMAD.IADD R40, R40, 0x1, -R11 ;  /* 0x000000012828c824 */ /* 0x000fc400078e0a0b */
[----:B------:R-:W-:Y:S01]  /*11e0*/  @!P3 IMAD.MOV R30, RZ, RZ, -R30 ;  /* 0x000000ffff1eb224 */ /* 0x000fe200078e0a1e */
[----:B------:R-:W-:Y:S02]  /*11f0*/  LOP3.LUT R6, R5, 0x1c0, RZ, 0xc0, !PT ;  /* 0x000001c005067812 */ /* 0x000fe400078ec0ff */
[C---:B------:R-:W-:Y:S01]  /*1200*/  ISETP.GT.U32.AND P4, PT, R11.reuse, R40, PT ;  /* 0x000000280b00720c */ /* 0x040fe20003f84070 */
[--C-:B------:R-:W-:Y:S01]  /*1210*/  @!P2 IMAD.IADD R42, R42, 0x1, -R11.reuse ;  /* 0x000000012a2aa824 */ /* 0x100fe200078e0a0b */
[C---:B------:R-:W-:Y:S01]  /*1220*/  ISETP.GT.U32.AND P3, PT, R11.reuse, R38, PT ;  /* 0x000000260b00720c */ /* 0x040fe20003f64070 */
[----:B------:R-:W-:Y:S02]  /*1230*/  VIADD R15, R6, UR4 ;  /* 0x00000004060f7c36 */ /* 0x000fe40008000000 */
[----:B------:R-:W-:Y:S01]  /*1240*/  @!P0 IMAD.IADD R20, R20, 0x1, -R11 ;  /* 0x0000000114148824 */ /* 0x000fe200078e0a0b */
[C---:B------:R-:W-:Y:S01]  /*1250*/  ISETP.GT.U32.AND P2, PT, R11.reuse, R42, PT ;  /* 0x0000002a0b00720c */ /* 0x040fe20003f44070 */
[----:B------:R-:W-:Y:S01]  /*1260*/  IMAD R44, R8, 0x10, R15 ;  /* 0x00000010082c7824 */ /* 0x000fe200078e020f */
[----:B------:R-:W-:Y:S01]  /*1270*/  SHF.R.S32.HI R15, RZ, 0x2, R0 ;  /* 0x00000002ff0f7819 */ /* 0x000fe20000011400 */
[----:B------:R-:W-:Y:S01]  /*1280*/  IMAD.SHL.U32 R6, R0, 0x20, RZ ;  /* 0x0000002000067824 */ /* 0x000fe200078e00ff */
[----:B------:R-:W-:Y:S01]  /*1290*/  ISETP.GT.U32.AND P0, PT, R11, R20, PT ;  /* 0x000000140b00720c */ /* 0x000fe20003f04070 */
[--C-:B------:R-:W-:Y:S01]  /*12a0*/  @!P6 IMAD.IADD R34, R34, 0x1, -R11.reuse ;  /* 0x000000012222e824 */ /* 0x100fe200078e0a0b */
[----:B------:R-:W-:Y:S01]  /*12b0*/  SGXT R15, R15, 0x1 ;  /* 0x000000010f0f781a */ /* 0x000fe20000000200 */
[--C-:B------:R-:W-:Y:S01]  /*12c0*/  @!P4 IMAD.IADD R40, R40, 0x1, -R11.reuse ;  /* 0x000000012828c824 */ /* 0x100fe200078e0a0b */
[----:B------:R-:W-:Y:S01]  /*12d0*/  LOP3.LUT R6, R6, 0x60, RZ, 0xc0, !PT ;  /* 0x0000006006067812 */ /* 0x000fe200078ec0ff */
[C---:B------:R-:W-:Y:S01]  /*12e0*/  IMAD.SHL.U32 R8, R0.reuse, 0x2, RZ ;  /* 0x0000000200087824 */ /* 0x040fe200078e00ff */
[----:B------:R-:W-:Y:S01]  /*12f0*/  ISETP.GE.AND P4, PT, R21, RZ, PT ;  /* 0x000000ff1500720c */ /* 0x000fe20003f86270 */
[C---:B------:R-:W-:Y:S01]  /*1300*/  IMAD.SHL.U32 R21, R0.reuse, 0x10, RZ ;  /* 0x0000001000157824 */ /* 0x040fe200078e00ff */
[----:B------:R-:W-:Y:S01]  /*1310*/  ISETP.GE.AND P6, PT, R25, RZ, PT ;  /* 0x000000ff1900720c */ /* 0x000fe20003fc6270 */
[----:B------:R-:W-:Y:S01]  /*1320*/  IMAD.SHL.U32 R25, R0, 0x8, RZ ;  /* 0x0000000800197824 */ /* 0x000fe200078e00ff */
[----:B------:R-:W-:Y:S01]  /*1330*/  ISETP.GT.U32.AND P1, PT, R11, R34, PT ;  /* 0x000000220b00720c */ /* 0x000fe20003f24070 */
[----:B------:R-:W-:Y:S01]  /*1340*/  @!P2 IMAD.IADD R42, R42, 0x1, -R11 ;  /* 0x000000012a2aa824 */ /* 0x000fe200078e0a0b */
[----:B------:R-:W-:Y:S01]  /*1350*/  LOP3.LUT R23, R6, 0x90, R15, 0xf8, !PT ;  /* 0x0000009006177812 */ /* 0x000fe200078ef80f */
[--C-:B------:R-:W-:Y:S01]  /*1360*/  @!P0 IMAD.IADD R20, R20, 0x1, -R11.reuse ;  /* 0x0000000114148824 */ /* 0x100fe200078e0a0b */
[----:B------:R-:W-:Y:S01]  /*1370*/  LOP3.LUT R21, R21, 0x100, RZ, 0xc0, !PT ;  /* 0x0000010015157812 */ /* 0x000fe200078ec0ff */
[----:B------:R-:W-:Y:S01]  /*1380*/  @!P3 IMAD.IADD R38, R38, 0x1, -R11 ;  /* 0x000000012626b824 */ /* 0x000fe200078e0a0b */
[----:B------:R-:W-:-:S02]  /*1390*/  LOP3.LUT R15, R10, 0x90, RZ, 0xc0, !PT ;  /* 0x000000900a0f7812 */ /* 0x000fc400078ec0ff */
[--C-:B------:R-:W-:Y:S02]  /*13a0*/  LOP3.LUT R10, R23, 0x10, R8.reuse, 0x78, !PT ;  /* 0x00000010170a7812 */ /* 0x100fe400078e7808 */
[----:B------:R-:W-:Y:S02]  /*13b0*/  LOP3.LUT R25, R25, 0x30, R8, 0x48, !PT ;  /* 0x0000003019197812 */ /* 0x000fe400078e4808 */
[----:B------:R-:W-:Y:S01]  /*13c0*/  IADD3 R10, R10, UR4, R21 ;  /* 0x000000040a0a7c10 */ /* 0x000fe2000fffe015 */
[----:B------:R-:W-:Y:S01]  /*13d0*/  @!P1 IMAD.IADD R34, R34, 0x1, -R11 ;  /* 0x0000000122229824 */ /* 0x000fe200078e0a0b */
[----:B------:R-:W-:Y:S01]  /*13e0*/  ISETP.NE.AND P2, PT, R19, RZ, PT ;  /* 0x000000ff1300720c */ /* 0x000fe20003f45270 */
[----:B------:R-:W0:Y:S01]  /*13f0*/  LDC R21, c[0x0][0x240] ;  /* 0x00009000ff157b82 */ /* 0x000e220000000800 */
[----:B------:R-:W-:Y:S01]  /*1400*/  ISETP.GE.AND P0, PT, R9, RZ, PT ;  /* 0x000000ff0900720c */ /* 0x000fe20003f06270 */
[----:B------:R-:W-:Y:S01]  /*1410*/  IMAD.IADD R9, R25, 0x1, R44 ;  /* 0x0000000119097824 */ /* 0x000fe200078e022c */
[----:B------:R-:W-:Y:S01]  /*1420*/  LOP3.LUT R19, RZ, R19, RZ, 0x33, !PT ;  /* 0x00000013ff137212 */ /* 0x000fe200078e33ff */
[----:B------:R-:W-:Y:S01]  /*1430*/  IMAD.MOV.U32 R44, RZ, RZ, R40 ;  /* 0x000000ffff2c7224 */ /* 0x000fe200078e0028 */
[----:B------:R-:W-:Y:S01]  /*1440*/  ISETP.GE.AND P1, PT, R27, RZ, PT ;  /* 0x000000ff1b00720c */ /* 0x000fe20003f26270 */
[----:B------:R-:W-:Y:S01]  /*1450*/  IMAD.MOV.U32 R40, RZ, RZ, R20 ;  /* 0x000000ffff287224 */ /* 0x000fe200078e0014 */
[C---:B------:R-:W-:Y:S01]  /*1460*/  SEL R11, R19.reuse, R12, !P2 ;  /* 0x0000000c130b7207 */ /* 0x040fe20005000000 */
[----:B------:R-:W-:Y:S01]  /*1470*/  @!P6 IMAD.MOV R34, RZ, RZ, -R34 ;  /* 0x000000ffff22e224 */ /* 0x000fe200078e0a22 */
[----:B------:R-:W-:Y:S01]  /*1480*/  SEL R20, R19, R13, !P2 ;  /* 0x0000000d13147207 */ /* 0x000fe20005000000 */
[----:B------:R-:W-:Y:S01]  /*1490*/  @!P4 IMAD.MOV R40, RZ, RZ, -R40 ;  /* 0x000000ffff28c224 */ /* 0x000fe200078e0a28 */
[----:B------:R-:W1:Y:S01]  /*14a0*/  LDC.64 R12, c[0x0][0x218] ;  /* 0x00008600ff0c7b82 */ /* 0x000e620000000a00 */
[----:B------:R-:W-:Y:S01]  /*14b0*/  ISETP.GE.AND P3, PT, R29, RZ, PT ;  /* 0x000000ff1d00720c */ /* 0x000fe20003f66270 */
[----:B------:R-:W-:Y:S01]  /*14c0*/  @!P5 IMAD.MOV R44, RZ, RZ, -R44 ;  /* 0x000000ffff2cd224 */ /* 0x000fe200078e0a2c */
[----:B------:R-:W-:Y:S01]  /*14d0*/  LOP3.LUT R8, R15, 0x7e, R8, 0x78, !PT ;  /* 0x0000007e0f087812 */ /* 0x000fe200078e7808 */
[----:B------:R-:W-:Y:S01]  /*14e0*/  @!P0 IMAD.MOV R42, RZ, RZ, -R42 ;  /* 0x000000ffff2a8224 */ /* 0x000fe200078e0a2a */
[----:B------:R-:W-:-:S02]  /*14f0*/  SEL R28, R19, R28, !P2 ;  /* 0x0000001c131c7207 */ /* 0x000fc40005000000 */
[----:B------:R-:W-:Y:S01]  /*1500*/  @!P1 IMAD.MOV R36, RZ, RZ, -R36 ;  /* 0x000000ffff249224 */ /* 0x000fe200078e0a24 */
[----:B------:R-:W2:Y:S01]  /*1510*/  LDC R15, c[0x0][0x238] ;  /* 0x00008e00ff0f7b82 */ /* 0x000ea20000000800 */
[C---:B------:R-:W-:Y:S02]  /*1520*/  SEL R30, R19.reuse, R30, !P2 ;  /* 0x0000001e131e7207 */ /* 0x040fe40005000000 */
[C---:B------:R-:W-:Y:S01]  /*1530*/  SEL R14, R19.reuse, R14, !P2 ;  /* 0x0000000e130e7207 */ /* 0x040fe20005000000 */
[-C--:B0-----:R-:W-:Y:S01]  /*1540*/  IMAD R77, R20, R21.reuse, RZ ;  /* 0x00000015144d7224 */ /* 0x081fe200078e02ff */
[C---:B------:R-:W-:Y:S01]  /*1550*/  SEL R26, R19.reuse, R26, !P2 ;  /* 0x0000001a131a7207 */ /* 0x040fe20005000000 */
[----:B------:R-:W-:Y:S01]  /*1560*/  @!P3 IMAD.MOV R38, RZ, RZ, -R38 ;  /* 0x000000ffff26b224 */ /* 0x000fe200078e0a26 */
[C---:B------:R-:W-:Y:S01]  /*1570*/  SEL R18, R19.reuse, R18, !P2 ;  /* 0x0000001213127207 */ /* 0x040fe20005000000 */
[-C--:B------:R-:W-:Y:S01]  /*1580*/  IMAD R62, R28, R21.reuse, RZ ;  /* 0x000000151c3e7224 */ /* 0x080fe200078e02ff */
[----:B------:R-:W-:Y:S01]  /*1590*/  SEL R22, R19, R22, !P2 ;  /* 0x0000001613167207 */ /* 0x000fe20005000000 */
[-C--:B------:R-:W-:Y:S01]  /*15a0*/  IMAD R75, R11, R21.reuse, RZ ;  /* 0x000000150b4b7224 */ /* 0x080fe200078e02ff */
[----:B------:R-:W0:Y:S01]  /*15b0*/  LDC R28, c[0x0][0x23c] ;  /* 0x00008f00ff1c7b82 */ /* 0x000e220000000800 */
[C---:B------:R-:W-:Y:S01]  /*15c0*/  SEL R24, R19.reuse, R24, !P2 ;  /* 0x0000001813187207 */ /* 0x040fe20005000000 */
[-C--:B------:R-:W-:Y:S01]  /*15d0*/  IMAD R30, R30, R21.reuse, RZ ;  /* 0x000000151e1e7224 */ /* 0x080fe200078e02ff */
        /* <DEDUP_REMOVED lines=12> */
[----:B------:R-:W-:Y:S01]  /*16a0*/  SEL R19, R19, R44, !P2 ;  /* 0x0000002c13137207 */ /* 0x000fe20005000000 */
[-C--:B------:R-:W-:Y:S01]  /*16b0*/  IMAD R34, R34, R21.reuse, RZ ;  /* 0x0000001522227224 */ /* 0x080fe200078e02ff */
[-C--:B-1----:R-:W-:Y:S01]  /*16c0*/  LEA R76, P1, R77, R12.reuse, 0x1 ;  /* 0x0000000c4d4c7211 */ /* 0x082fe200078208ff */
[-C--:B------:R-:W-:Y:S01]  /*16d0*/  IMAD R36, R36, R21.reuse, RZ ;  /* 0x0000001524247224 */ /* 0x080fe200078e02ff */
[-C--:B------:R-:W-:Y:S01]  /*16e0*/  LEA R11, P2, R75, R12.reuse, 0x1 ;  /* 0x0000000c4b0b7211 */ /* 0x080fe200078408ff */
[-C--:B------:R-:W-:Y:S01]  /*16f0*/  IMAD R38, R38, R21.reuse, RZ ;  /* 0x0000001526267224 */ /* 0x080fe200078e02ff */
[----:B------:R-:W-:Y:S01]  /*1700*/  LOP3.LUT R20, R4, 0x18, RZ, 0xfc, !PT ;  /* 0x0000001804147812 */ /* 0x000fe200078efcff */
[----:B------:R-:W-:Y:S01]  /*1710*/  IMAD R40, R40, R21, RZ ;  /* 0x0000001528287224 */ /* 0x000fe200078e02ff */
[----:B------:R-:W-:Y:S01]  /*1720*/  LEA.HI.X.SX32 R77, R77, R13, 0x1, P1 ;  /* 0x0000000d4d4d7211 */ /* 0x000fe200008f0eff */
[-C--:B------:R-:W-:Y:S01]  /*1730*/  IMAD R42, R42, R21.reuse, RZ ;  /* 0x000000152a2a7224 */ /* 0x080fe200078e02ff */
[C---:B------:R-:W-:Y:S01]  /*1740*/  LOP3.LUT R18, R4.reuse, 0x10, RZ, 0xfc, !PT ;  /* 0x0000001004127812 */ /* 0x040fe200078efcff */
[----:B------:R-:W-:Y:S01]  /*1750*/  IMAD R19, R19, R21, RZ ;  /* 0x0000001513137224 */ /* 0x000fe200078e02ff */
[----:B------:R-:W-:Y:S01]  /*1760*/  LOP3.LUT R14, R4, 0x8, RZ, 0xfc, !PT ;  /* 0x00000008040e7812 */ /* 0x000fe200078efcff */
[----:B--2---:R-:W-:Y:S01]  /*1770*/  IMAD R73, R20, R15, RZ ;  /* 0x0000000f14497224 */ /* 0x004fe200078e02ff */
[----:B------:R-:W-:Y:S01]  /*1780*/  LEA.HI.X.SX32 R75, R75, R13, 0x1, P2 ;  /* 0x0000000d4b4b7211 */ /* 0x000fe200010f0eff */
[-C--:B------:R-:W-:Y:S01]  /*1790*/  IMAD R18, R18, R15.reuse, RZ ;  /* 0x0000000f12127224 */ /* 0x080fe200078e02ff */
[-C--:B------:R-:W-:Y:S01]  /*17a0*/  LEA R65, P1, R30, R12.reuse, 0x1 ;  /* 0x0000000c1e417211 */ /* 0x080fe200078208ff */
[-C--:B------:R-:W-:Y:S01]  /*17b0*/  IMAD R22, R14, R15.reuse, RZ ;  /* 0x0000000f0e167224 */ /* 0x080fe200078e02ff */
[-C--:B------:R-:W-:Y:S01]  /*17c0*/  LEA R21, P0, R78, R12.reuse, 0x1 ;  /* 0x0000000c4e157211 */ /* 0x080fe200078008ff */
[----:B------:R-:W-:Y:S01]  /*17d0*/  IMAD R14, R4, R15, RZ ;  /* 0x0000000f040e7224 */ /* 0x000fe200078e02ff */
[-C--:B------:R-:W-:Y:S01]  /*17e0*/  LEA R60, P3, R26, R12.reuse, 0x1 ;  /* 0x0000000c1a3c7211 */ /* 0x080fe200078608ff */
[----:B------:R-:W-:Y:S01]  /*17f0*/  IMAD R44, R16, UR5, RZ ;  /* 0x00000005102c7c24 */ /* 0x000fe2000f8e02ff */
[-C--:B------:R-:W-:Y:S01]  /*1800*/  LEA R63, P2, R62, R12.reuse, 0x1 ;  /* 0x0000000c3e3f7211 */ /* 0x080fe200078408ff */
[----:B0-----:R-:W-:Y:S01]  /*1810*/  IMAD.SHL.U32 R16, R28, 0x20, RZ ;  /* 0x000000201c107824 */ /* 0x001fe200078e00ff */
[----:B------:R-:W-:Y:S01]  /*1820*/  LEA.HI.X.SX32 R64, R30, R13, 0x1, P1 ;  /* 0x0000000d1e407211 */ /* 0x000fe200008f0eff */
[----:B------:R-:W-:Y:S01]  /*1830*/  IMAD.WIDE R44, R44, 0x2, RZ ;  /* 0x000000022c2c7825 */ /* 0x000fe200078e02ff */
[-C--:B------:R-:W-:Y:S01]  /*1840*/  LEA R20, P4, R79, R12.reuse, 0x1 ;  /* 0x0000000c4f147211 */ /* 0x080fe200078808ff */
[----:B------:R-:W-:Y:S01]  /*1850*/  ULDC UR5, c[0x0][0x230] ;  /* 0x00008c0000057ab9 */ /* 0x000fe20000000800 */
[----:B------:R-:W-:-:S02]  /*1860*/  LEA R69, P6, R68, R12, 0x1 ;  /* 0x0000000c44457211 */ /* 0x000fc400078c08ff */
[-C--:B------:R-:W-:Y:S02]  /*1870*/  LEA R66, P5, R24, R12.reuse, 0x1 ;  /* 0x0000000c18427211 */ /* 0x080fe400078a08ff */
[-C--:B------:R-:W-:Y:S02]  /*1880*/  LEA.HI.X.SX32 R78, R78, R13.reuse, 0x1, P0 ;  /* 0x0000000d4e4e7211 */ /* 0x080fe400000f0eff */
[-C--:B------:R-:W-:Y:S02]  /*1890*/  LEA.HI.X.SX32 R61, R26, R13.reuse, 0x1, P3 ;  /* 0x0000000d1a3d7211 */ /* 0x080fe400018f0eff */
[----:B------:R-:W-:Y:S02]  /*18a0*/  CS2R R26, SRZ ;  /* 0x00000000001a7805 */ /* 0x000fe4000001ff00 */
[----:B------:R-:W-:Y:S02]  /*18b0*/  LEA.HI.X.SX32 R62, R62, R13, 0x1, P2 ;  /* 0x0000000d3e3e7211 */ /* 0x000fe400010f0eff */
[----:B------:R-:W-:-:S02]  /*18c0*/  LEA R50, P1, R19, R12, 0x1 ;  /* 0x0000000c13327211 */ /* 0x000fc400078208ff */
[-C--:B------:R-:W-:Y:S02]  /*18d0*/  LEA R52, P0, R32, R12.reuse, 0x1 ;  /* 0x0000000c20347211 */ /* 0x080fe400078008ff */
[-C--:B------:R-:W-:Y:S02]  /*18e0*/  LEA R46, P3, R40, R12.reuse, 0x1 ;  /* 0x0000000c282e7211 */ /* 0x080fe400078608ff */
[----:B------:R-:W-:Y:S02]  /*18f0*/  LEA R48, P2, R42, R12, 0x1 ;  /* 0x0000000c2a307211 */ /* 0x000fe400078408ff */
[-C--:B------:R-:W-:Y:S02]  /*1900*/  LEA.HI.X.SX32 R79, R79, R13.reuse, 0x1, P4 ;  /* 0x0000000d4f4f7211 */ /* 0x080fe400020f0eff */
[-C--:B------:R-:W-:Y:S02]  /*1910*/  LEA.HI.X.SX32 R68, R68, R13.reuse, 0x1, P6 ;  /* 0x0000000d44447211 */ /* 0x080fe400030f0eff */
[----:B------:R-:W-:-:S02]  /*1920*/  LEA.HI.X.SX32 R67, R24, R13, 0x1, P5 ;  /* 0x0000000d18437211 */ /* 0x000fc400028f0eff */
[----:B------:R-:W-:Y:S02]  /*1930*/  CS2R R24, SRZ ;  /* 0x0000000000187805 */ /* 0x000fe4000001ff00 */
[-C--:B------:R-:W-:Y:S02]  /*1940*/  LEA.HI.X.SX32 R51, R19, R13.reuse, 0x1, P1 ;  /* 0x0000000d13337211 */ /* 0x080fe400008f0eff */
[-C--:B------:R-:W-:Y:S02]  /*1950*/  LEA R54, P4, R34, R12.reuse, 0x1 ;  /* 0x0000000c22367211 */ /* 0x080fe400078808ff */
[-C--:B------:R-:W-:Y:S02]  /*1960*/  LEA R56, P6, R36, R12.reuse, 0x1 ;  /* 0x0000000c24387211 */ /* 0x080fe400078c08ff */
[----:B------:R-:W-:Y:S01]  /*1970*/  LEA R58, P5, R38, R12, 0x1 ;  /* 0x0000000c263a7211 */ /* 0x000fe200078a08ff */
[----:B------:R-:W-:Y:S01]  /*1980*/  IMAD.SHL.U32 R12, R15, 0x20, RZ ;  /* 0x000000200f0c7824 */ /* 0x000fe200078e00ff */
[-C--:B------:R-:W-:Y:S01]  /*1990*/  LEA.HI.X.SX32 R53, R32, R13.reuse, 0x1, P0 ;  /* 0x0000000d20357211 */ /* 0x080fe200000f0eff */
[----:B------:R-:W-:Y:S01]  /*19a0*/  IMAD R15, R3, R28, RZ ;  /* 0x0000001c030f7224 */ /* 0x000fe200078e02ff */
[----:B------:R-:W-:-:S02]  /*19b0*/  LEA.HI.X.SX32 R47, R40, R13, 0x1, P3 ;  /* 0x0000000d282f7211 */ /* 0x000fc400018f0eff */
[----:B------:R-:W-:Y:S02]  /*19c0*/  CS2R R40, SRZ ;  /* 0x0000000000287805 */ /* 0x000fe4000001ff00 */
[----:B------:R-:W-:Y:S02]  /*19d0*/  LEA.HI.X.SX32 R49, R42, R13, 0x1, P2 ;  /* 0x0000000d2a317211 */ /* 0x000fe400010f0eff */
[----:B------:R-:W-:Y:S02]  /*19e0*/  CS2R R42, SRZ ;  /* 0x00000000002a7805 */ /* 0x000fe4000001ff00 */
[----:B------:R-:W-:Y:S02]  /*19f0*/  LEA R70, P1, R18, UR8, 0x1 ;  /* 0x0000000812467c11 */ /* 0x000fe4000f8208ff */
[----:B------:R-:W-:Y:S02]  /*1a00*/  LEA R19, P0, R73, UR8, 0x1 ;  /* 0x0000000849137c11 */ /* 0x000fe4000f8008ff */
[----:B------:R-:W-:-:S02]  /*1a10*/  LEA R71, P2, R22, UR8, 0x1 ;  /* 0x0000000816477c11 */ /* 0x000fc4000f8408ff */
[----:B------:R-:W-:Y:S02]  /*1a20*/  LEA R72, P3, R14, UR8, 0x1 ;  /* 0x000000080e487c11 */ /* 0x000fe4000f8608ff */
[-C--:B------:R-:W-:Y:S02]  /*1a30*/  LEA.HI.X.SX32 R55, R34, R13.reuse, 0x1, P4 ;  /* 0x0000000d22377211 */ /* 0x080fe400020f0eff */
[-C--:B------:R-:W-:Y:S02]  /*1a40*/  LEA.HI.X.SX32 R57, R36, R13.reuse, 0x1, P6 ;  /* 0x0000000d24397211 */ /* 0x080fe400030f0eff */
[----:B------:R-:W-:Y:S02]  /*1a50*/  LEA.HI.X.SX32 R59, R38, R13, 0x1, P5 ;  /* 0x0000000d263b7211 */ /* 0x000fe400028f0eff */
[----:B------:R-:W-:Y:S02]  /*1a60*/  LEA.HI.X.SX32 R74, R18, UR9, 0x1, P1 ;  /* 0x00000009124a7c11 */ /* 0x000fe400088f0eff */
[----:B------:R-:W-:-:S02]  /*1a70*/  LEA.HI.X.SX32 R73, R73, UR9, 0x1, P0 ;  /* 0x0000000949497c11 */ /* 0x000fc400080f0eff */
[----:B------:R-:W-:Y:S02]  /*1a80*/  LEA.HI.X.SX32 R13, R22, UR9, 0x1, P2 ;  /* 0x00000009160d7c11 */ /* 0x000fe400090f0eff */
[----:B------:R-:W-:Y:S02]  /*1a90*/  LEA.HI.X.SX32 R14, R14, UR9, 0x1, P3 ;  /* 0x000000090e0e7c11 */ /* 0x000fe400098f0eff */
[----:B------:R-:W-:-:S07]  /*1aa0*/  LOP3.LUT R18, R8, 0x20, RZ, 0x3c, !PT ;  /* 0x0000002008127812 */ /* 0x000fce00078e3cff */
.L_x_1:
[----:B------:R-:W-:Y:S02]  /*1ab0*/  ISETP.GE.AND P1, PT, R4, UR5, PT ;  /* 0x0000000504007c0c */ /* 0x000fe4000bf26270 */
[----:B------:R-:W-:Y:S02]  /*1ac0*/  IADD3 R30, P4, R44, R72, RZ ;  /* 0x000000482c1e7210 */ /* 0x000fe40007f9e0ff */
[C---:B------:R-:W-:Y:S02]  /*1ad0*/  LOP3.LUT R23, R4.reuse, 0x8, RZ, 0xfc, !PT ;  /* 0x0000000804177812 */ /* 0x040fe400078efcff */
[C---:B------:R-:W-:Y:S01]  /*1ae0*/  LOP3.LUT R28, R4.reuse, 0x10, RZ, 0xfc, !PT ;  /* 0x00000010041c7812 */ /* 0x040fe200078efcff */
[----:B------:R-:W-:Y:S01]  /*1af0*/  IMAD.X R31, R45, 0x1, R14, P4 ;  /* 0x000000012d1f7824 */ /* 0x000fe200020e060e */
[----:B------:R-:W-:Y:S02]  /*1b00*/  LOP3.LUT R22, R4, 0x18, RZ, 0xfc, !PT ;  /* 0x0000001804167812 */ /* 0x000fe400078efcff */
[----:B------:R-:W-:-:S02]  /*1b10*/  PRMT R38, RZ, 0x7610, R38 ;  /* 0x00007610ff267816 */ /* 0x000fc40000000026 */
[----:B------:R-:W-:Y:S02]  /*1b20*/  ISETP.GE.AND P5, PT, R23, UR5, PT ;  /* 0x0000000517007c0c */ /* 0x000fe4000bfa6270 */
[----:B------:R-:W-:Y:S02]  /*1b30*/  ISETP.GE.AND P6, PT, R28, UR5, PT ;  /* 0x000000051c007c0c */ /* 0x000fe4000bfc6270 */
[----:B------:R-:W-:Y:S01]  /*1b40*/  ISETP.GE.AND P0, PT, R22, UR5, PT ;  /* 0x0000000516007c0c */ /* 0x000fe2000bf06270 */
[----:B------:R0:W2:Y:S01]  /*1b50*/  @!P1 LDG.E.U16 R38, desc[UR6][R30.64] ;  /* 0x000000061e269981 */ /* 0x0000a2000c1e1500 */
[C---:B------:R-:W-:Y:S02]  /*1b60*/  IADD3 R28, P3, R44.reuse, R71, RZ ;  /* 0x000000472c1c7210 */ /* 0x040fe40007f7e0ff */
[C---:B------:R-:W-:Y:S02]  /*1b70*/  IADD3 R22, P2, R44.reuse, R70, RZ ;  /* 0x000000462c167210 */ /* 0x040fe40007f5e0ff */
[----:B------:R-:W-:Y:S01]  /*1b80*/  IADD3 R32, P1, R44, R19, RZ ;  /* 0x000000132c207210 */ /* 0x000fe20007f3e0ff */
[C---:B------:R-:W-:Y:S01]  /*1b90*/  IMAD.X R29, R45.reuse, 0x1, R13, P3 ;  /* 0x000000012d1d7824 */ /* 0x040fe200018e060d */
[----:B------:R-:W-:Y:S01]  /*1ba0*/  PRMT R36, RZ, 0x7610, R36 ;  /* 0x00007610ff247816 */ /* 0x000fe20000000024 */
[C---:B------:R-:W-:Y:S01]  /*1bb0*/  IMAD.X R23, R45.reuse, 0x1, R74, P2 ;  /* 0x000000012d177824 */ /* 0x040fe200010e064a */
[----:B------:R-:W-:Y:S01]  /*1bc0*/  PRMT R35, RZ, 0x7610, R35 ;  /* 0x00007610ff237816 */ /* 0x000fe20000000023 */
[----:B------:R-:W-:Y:S01]  /*1bd0*/  IMAD.X R33, R45, 0x1, R73, P1 ;  /* 0x000000012d217824 */ /* 0x000fe200008e0649 */
[----:B------:R-:W-:-:S02]  /*1be0*/  PRMT R37, RZ, 0x7610, R37 ;  /* 0x00007610ff257816 */ /* 0x000fc40000000025 */
[----:B------:R1:W3:Y:S04]  /*1bf0*/  @!P5 LDG.E.U16 R36, desc[UR6][R28.64] ;  /* 0x000000061c24d981 */ /* 0x0002e8000c1e1500 */
[----:B------:R-:W4:Y:S04]  /*1c00*/  @!P6 LDG.E.U16 R35, desc[UR6][R22.64] ;  /* 0x000000061623e981 */ /* 0x000f28000c1e1500 */
[----:B------:R5:W4:Y:S01]  /*1c10*/  @!P0 LDG.E.U16 R37, desc[UR6][R32.64] ;  /* 0x0000000620258981 */ /* 0x000b22000c1e1500 */
[----:B------:R-:W-:Y:S01]  /*1c20*/  BAR.SYNC.DEFER_BLOCKING 0x0 ;  /* 0x0000000000007b1d */ /* 0x000fe20000010000 */
[----:B------:R-:W-:Y:S01]  /*1c30*/  ISETP.GE.AND P2, PT, R3, UR5, PT ;  /* 0x0000000503007c0c */ /* 0x000fe2000bf46270 */
[----:B0-----:R-:W-:Y:S01]  /*1c40*/  IMAD.WIDE R30, R15, 0x2, R46 ;  /* 0x000000020f1e7825 */ /* 0x001fe200078e022e */
[----:B------:R-:W-:-:S02]  /*1c50*/  PRMT R81, RZ, 0x7610, R81 ;  /* 0x00007610ff517816 */ /* 0x000fc40000000051 */
[----:B------:R-:W-:Y:S01]  /*1c60*/  PRMT R39, RZ, 0x7610, R39 ;  /* 0x00007610ff277816 */ /* 0x000fe20000000027 */
[----:B-1----:R-:W-:Y:S01]  /*1c70*/  IMAD.WIDE R28, R15, 0x2, R48 ;  /* 0x000000020f1c7825 */ /* 0x002fe200078e0230 */
[-C--:B------:R-:W-:Y:S02]  /*1c80*/  LOP3.LUT R63, R63, R62.reuse, RZ, 0x3c, !PT ;  /* 0x0000003e3f3f7212 */ /* 0x080fe400078e3cff */
[----:B-----5:R-:W-:Y:S02]  /*1c90*/  PRMT R32, RZ, 0x7610, R32 ;  /* 0x00007610ff207816 */ /* 0x020fe40000000020 */
[----:B------:R-:W-:Y:S01]  /*1ca0*/  LOP3.LUT R62, R63, R62, RZ, 0x3c, !PT ;  /* 0x0000003e3f3e7212 */ /* 0x000fe200078e3cff */
[----:B------:R-:W-:Y:S01]  /*1cb0*/  IMAD.WIDE R22, R15, 0x2, R50 ;  /* 0x000000020f167825 */ /* 0x000fe200078e0232 */
[----:B------:R-:W-:Y:S02]  /*1cc0*/  PRMT R82, RZ, 0x7610, R82 ;  /* 0x00007610ff527816 */ /* 0x000fe40000000052 */
[----:B------:R-:W-:-:S02]  /*1cd0*/  PRMT R33, RZ, 0x7610, R33 ;  /* 0x00007610ff217816 */ /* 0x000fc40000000021 */
[----:B------:R-:W-:Y:S01]  /*1ce0*/  LOP3.LUT R65, R65, R64, RZ, 0x3c, !PT ;  /* 0x0000004041417212 */ /* 0x000fe200078e3cff */
[----:B------:R-:W-:Y:S01]  /*1cf0*/  IMAD.WIDE R84, R15, 0x2, R52 ;  /* 0x000000020f547825 */ /* 0x000fe200078e0234 */
[----:B------:R-:W-:Y:S02]  /*1d00*/  PRMT R80, RZ, 0x7610, R80 ;  /* 0x00007610ff507816 */ /* 0x000fe40000000050 */
[----:B------:R-:W-:Y:S01]  /*1d10*/  LOP3.LUT R63, R63, R62, RZ, 0x3c, !PT ;  /* 0x0000003e3f3f7212 */ /* 0x000fe200078e3cff */
[----:B------:R0:W5:Y:S04]  /*1d20*/  @!P2 LDG.E.U16 R81, desc[UR6][R30.64] ;  /* 0x000000061e51a981 */ /* 0x000168000c1e1500 */
[----:B------:R1:W5:Y:S01]  /*1d30*/  @!P2 LDG.E.U16 R39, desc[UR6][R28.64] ;  /* 0x000000061c27a981 */ /* 0x000362000c1e1500 */
[----:B------:R-:W-:-:S02]  /*1d40*/  LOP3.LUT R64, R65, R64, RZ, 0x3c, !PT ;  /* 0x0000004041407212 */ /* 0x000fc400078e3cff */
[----:B------:R-:W-:Y:S01]  /*1d50*/  PRMT R83, RZ, 0x7610, R83 ;  /* 0x00007610ff537816 */ /* 0x000fe20000000053 */
[----:B------:R1:W5:Y:S01]  /*1d60*/  @!P2 LDG.E.U16 R82, desc[UR6][R22.64] ;  /* 0x000000061652a981 */ /* 0x000362000c1e1500 */
[C---:B0-----:R-:W-:Y:S01]  /*1d70*/  IMAD.WIDE R30, R15.reuse, 0x2, R54 ;  /* 0x000000020f1e7825 */ /* 0x041fe200078e0236 */
[----:B------:R-:W-:Y:S02]  /*1d80*/  PRMT R34, RZ, 0x7610, R34 ;  /* 0x00007610ff227816 */ /* 0x000fe40000000022 */
[----:B------:R0:W5:Y:S01]  /*1d90*/  @!P2 LDG.E.U16 R80, desc[UR6][R84.64] ;  /* 0x000000065450a981 */ /* 0x000162000c1e1500 */
[----:B-1----:R-:W-:Y:S01]  /*1da0*/  IMAD.WIDE R28, R15, 0x2, R56 ;  /* 0x000000020f1c7825 */ /* 0x002fe200078e0238 */
[----:B------:R-:W-:Y:S02]  /*1db0*/  PRMT R87, RZ, 0x7610, R87 ;  /* 0x00007610ff577816 */ /* 0x000fe40000000057 */
[----:B------:R1:W5:Y:S01]  /*1dc0*/  @!P2 LDG.E.U16 R32, desc[UR6][R30.64] ;  /* 0x000000061e20a981 */ /* 0x000362000c1e1500 */
[----:B------:R-:W-:Y:S01]  /*1dd0*/  LOP3.LUT R69, R69, R68, RZ, 0x3c, !PT ;  /* 0x0000004445457212 */ /* 0x000fe200078e3cff */
[----:B------:R-:W-:-:S02]  /*1de0*/  IMAD.WIDE R22, R15, 0x2, R58 ;  /* 0x000000020f167825 */ /* 0x000fc400078e023a */
[----:B------:R1:W5:Y:S01]  /*1df0*/  @!P2 LDG.E.U16 R33, desc[UR6][R28.64] ;  /* 0x000000061c21a981 */ /* 0x000362000c1e1500 */
[----:B------:R-:W-:Y:S01]  /*1e00*/  LOP3.LUT R65, R65, R64, RZ, 0x3c, !PT ;  /* 0x0000004041417212 */ /* 0x000fe200078e3cff */
[----:B0-----:R-:W-:Y:S02]  /*1e10*/  IMAD.MOV.U32 R85, RZ, RZ, R79 ;  /* 0x000000ffff557224 */ /* 0x001fe400078e004f */
[----:B-1----:R-:W-:Y:S01]  /*1e20*/  IMAD.WIDE R30, R15, 0x2, R60 ;  /* 0x000000020f1e7825 */ /* 0x002fe200078e023c */
[----:B------:R-:W-:Y:S01]  /*1e30*/  LOP3.LUT R68, R69, R68, RZ, 0x3c, !PT ;  /* 0x0000004445447212 */ /* 0x000fe200078e3cff */
[----:B------:R0:W5:Y:S02]  /*1e40*/  @!P2 LDG.E.U16 R34, desc[UR6][R22.64] ;  /* 0x000000061622a981 */ /* 0x000164000c1e1500 */
[----:B------:R-:W-:Y:S01]  /*1e50*/  IMAD.WIDE R28, R15, 0x2, R62 ;  /* 0x000000020f1c7825 */ /* 0x000fe200078e023e */
[----:B------:R-:W-:Y:S01]  /*1e60*/  PRMT R86, RZ, 0x7610, R86 ;  /* 0x00007610ff567816 */ /* 0x000fe20000000056 */
[----:B------:R1:W5:Y:S02]  /*1e70*/  @!P2 LDG.E.U16 R83, desc[UR6][R30.64] ;  /* 0x000000061e53a981 */ /* 0x000364000c1e1500 */
[----:B------:R-:W-:-:S02]  /*1e80*/  IMAD.MOV.U32 R79, RZ, RZ, R78 ;  /* 0x000000ffff4f7224 */ /* 0x000fc400078e004e */
[----:B------:R-:W-:Y:S01]  /*1e90*/  IMAD.MOV.U32 R78, RZ, RZ, R21 ;  /* 0x000000ffff4e7224 */ /* 0x000fe200078e0015 */
[----:B------:R1:W5:Y:S01]  /*1ea0*/  @!P2 LDG.E.U16 R87, desc[UR6][R28.64] ;  /* 0x000000061c57a981 */ /* 0x000362000c1e1500 */
[----:B0-----:R-:W-:Y:S01]  /*1eb0*/  IMAD.WIDE R22, R15, 0x2, R64 ;  /* 0x000000020f167825 */ /* 0x001fe200078e0240 */
[----:B------:R-:W-:Y:S02]  /*1ec0*/  PRMT R91, RZ, 0x7610, R91 ;  /* 0x00007610ff5b7816 */ /* 0x000fe4000000005b */
[----:B-1----:R-:W-:Y:S01]  /*1ed0*/  PRMT R31, RZ, 0x7610, R31 ;  /* 0x00007610ff1f7816 */ /* 0x002fe2000000001f */
[----:B------:R-:W-:Y:S01]  /*1ee0*/  IMAD.MOV.U32 R84, RZ, RZ, R20 ;  /* 0x000000ffff547224 */ /* 0x000fe200078e0014 */
[----:B------:R-:W-:Y:S01]  /*1ef0*/  LOP3.LUT R69, R69, R68, RZ, 0x3c, !PT ;  /* 0x0000004445457212 */ /* 0x000fe200078e3cff */
[C---:B------:R-:W-:Y:S01]  /*1f00*/  IMAD.WIDE R20, R15.reuse, 0x2, R78 ;  /* 0x000000020f147825 */ /* 0x040fe200078e024e */
[----:B------:R0:W5:Y:S03]  /*1f10*/  @!P2 LDG.E.U16 R86, desc[UR6][R22.64] ;  /* 0x000000061656a981 */ /* 0x000166000c1e1500 */
[C---:B------:R-:W-:Y:S01]  /*1f20*/  IMAD.WIDE R28, R15.reuse, 0x2, R66 ;  /* 0x000000020f1c7825 */ /* 0x040fe200078e0242 */
[----:B------:R-:W-:Y:S01]  /*1f30*/  PRMT R30, RZ, 0x7610, R30 ;  /* 0x00007610ff1e7816 */ /* 0x000fe2000000001e */
[----:B------:R1:W5:Y:S04]  /*1f40*/  @!P2 LDG.E.U16 R91, desc[UR6][R20.64] ;  /* 0x00000006145ba981 */ /* 0x000368000c1e1500 */
[----:B------:R1:W5:Y:S01]  /*1f50*/  @!P2 LDG.E.U16 R31, desc[UR6][R28.64] ;  /* 0x000000061c1fa981 */ /* 0x000362000c1e1500 */
[----:B0-----:R-:W-:-:S04]  /*1f60*/  IMAD.WIDE R22, R15, 0x2, R68 ;  /* 0x000000020f167825 */ /* 0x001fc800078e0244 */
[C---:B-1----:R-:W-:Y:S01]  /*1f70*/  IMAD.WIDE R20, R15.reuse, 0x2, R76 ;  /* 0x000000020f147825 */ /* 0x042fe200078e024c */
[----:B------:R0:W5:Y:S01]  /*1f80*/  @!P2 LDG.E.U16 R30, desc[UR6][R22.64] ;  /* 0x00000006161ea981 */ /* 0x000162000c1e1500 */
[----:B------:R-:W-:Y:S02]  /*1f90*/  PRMT R29, RZ, 0x7610, R29 ;  /* 0x00007610ff1d7816 */ /* 0x000fe4000000001d */
[----:B------:R-:W-:Y:S02]  /*1fa0*/  IMAD.MOV.U32 R88, RZ, RZ, R11 ;  /* 0x000000ffff587224 */ /* 0x000fe400078e000b */
[----:B------:R-:W-:Y:S01]  /*1fb0*/  IMAD.MOV.U32 R89, RZ, RZ, R75 ;  /* 0x000000ffff597224 */ /* 0x000fe200078e004b */
[----:B------:R-:W-:Y:S01]  /*1fc0*/  PRMT R28, RZ, 0x7610, R28 ;  /* 0x00007610ff1c7816 */ /* 0x000fe2000000001c */
[----:B------:R1:W5:Y:S01]  /*1fd0*/  @!P2 LDG.E.U16 R29, desc[UR6][R20.64] ;  /* 0x00000006141da981 */ /* 0x000362000c1e1500 */
[----:B0-----:R-:W-:Y:S01]  /*1fe0*/  IMAD.WIDE R22, R15, 0x2, R84 ;  /* 0x000000020f167825 */ /* 0x001fe200078e0254 */
[----:B------:R-:W-:-:S04]  /*1ff0*/  PRMT R93, RZ, 0x7610, R93 ;  /* 0x00007610ff5d7816 */ /* 0x000fc8000000005d */
[----:B------:R-:W5:Y:S01]  /*2000*/  @!P2 LDG.E.U16 R28, desc[UR6][R22.64] ;  /* 0x00000006161ca981 */ /* 0x000f62000c1e1500 */
[----:B-1----:R-:W-:-:S05]  /*2010*/  IMAD.WIDE R20, R15, 0x2, R88 ;  /* 0x000000020f147825 */ /* 0x002fca00078e0258 */
[----:B------:R-:W5:Y:S01]  /*2020*/  @!P2 LDG.E.U16 R93, desc[UR6][R20.64] ;  /* 0x00000006145da981 */ /* 0x000f62000c1e1500 */
[----:B------:R-:W-:-:S05]  /*2030*/  VIADD R17, R17, 0xffffffff ;  /* 0xffffffff11117836 */ /* 0x000fca0000000000 */
[----:B------:R-:W-:Y:S01]  /*2040*/  ISETP.NE.U32.AND P0, PT, R17, RZ, PT ;  /* 0x000000ff1100720c */ /* 0x000fe20003f05070 */
[----:B------:R-:W-:Y:S01]  /*2050*/  IMAD.WIDE R78, R16, 0x2, R78 ;  /* 0x00000002104e7825 */ /* 0x000fe200078e024e */
[----:B------:R-:W-:-:S03]  /*2060*/  UIADD3 UR5, UR5, -0x20, URZ ;  /* 0xffffffe005057890 */ /* 0x000fc6000fffe03f */
[----:B------:R-:W-:-:S04]  /*2070*/  IMAD.WIDE R88, R16, 0x2, R88 ;  /* 0x0000000210587825 */ /* 0x000fc800078e0258 */
[----:B------:R-:W-:-:S04]  /*2080*/  IMAD.WIDE R84, R16, 0x2, R84 ;  /* 0x0000000210547825 */ /* 0x000fc800078e0254 */
[----:B------:R-:W-:-:S04]  /*2090*/  IMAD.WIDE R76, R16, 0x2, R76 ;  /* 0x00000002104c7825 */ /* 0x000fc800078e024c */
[----:B------:R-:W-:Y:S02]  /*20a0*/  IMAD.MOV.U32 R11, RZ, RZ, R88 ;  /* 0x000000ffff0b7224 */ /* 0x000fe400078e0058 */
[----:B------:R-:W-:Y:S02]  /*20b0*/  IMAD.MOV.U32 R75, RZ, RZ, R89 ;  /* 0x000000ffff4b7224 */ /* 0x000fe400078e0059 */
[----:B------:R-:W-:-:S04]  /*20c0*/  IMAD.WIDE R66, R16, 0x2, R66 ;  /* 0x0000000210427825 */ /* 0x000fc800078e0242 */
        /* <DEDUP_REMOVED lines=8> */
[----:B------:R-:W-:Y:S01]  /*2150*/  IMAD.WIDE R44, R12, 0x2, R44 ;  /* 0x000000020c2c7825 */ /* 0x000fe200078e022c */
[----:B--2---:R-:W-:Y:S04]  /*2160*/  STS.U16 [R8+UR4+0x1000], R38 ;  /* 0x0010002608007988 */ /* 0x004fe80008000404 */
[----:B---3--:R-:W-:Y:S04]  /*2170*/  STS.U16 [R8+UR4+0x1100], R36 ;  /* 0x0011002408007988 */ /* 0x008fe80008000404 */
[----:B----4-:R-:W-:Y:S04]  /*2180*/  STS.U16 [R8+UR4+0x1200], R35 ;  /* 0x0012002308007988 */ /* 0x010fe80008000404 */
[----:B------:R-:W-:Y:S04]  /*2190*/  STS.U16 [R8+UR4+0x1300], R37 ;  /* 0x0013002508007988 */ /* 0x000fe80008000404 */
[----:B-----5:R-:W-:Y:S04]  /*21a0*/  STS.U16 [R8+UR4+0x200], R81 ;  /* 0x0002005108007988 */ /* 0x020fe80008000404 */
[----:B------:R-:W-:Y:S04]  /*21b0*/  STS.U16 [R8+UR4], R82 ;  /* 0x0000005208007988 */ /* 0x000fe80008000404 */
[----:B------:R0:W-:Y:S04]  /*21c0*/  STS.U16 [R8+UR4+0x600], R80 ;  /* 0x0006005008007988 */ /* 0x0001e80008000404 */
[----:B------:R-:W-:Y:S04]  /*21d0*/  STS.U16 [R8+UR4+0x400], R33 ;  /* 0x0004002108007988 */ /* 0x000fe80008000404 */
        /* <DEDUP_REMOVED lines=11> */
[----:B------:R-:W-:Y:S01]  /*2290*/  STS.U16 [R18+UR4+0xf00], R93 ;  /* 0x000f005d12007988 */ /* 0x000fe20008000404 */
[----:B------:R-:W-:Y:S06]  /*22a0*/  BAR.SYNC.DEFER_BLOCKING 0x0 ;  /* 0x0000000000007b1d */ /* 0x000fec0000010000 */
[----:B------:R-:W-:Y:S04]  /*22b0*/  LDSM.16.MT88.4 R32, [R10+0x1000] ;  /* 0x001000000a20783b */ /* 0x000fe80000004200 */
[----:B------:R-:W1:Y:S04]  /*22c0*/  LDSM.16.M88.4 R20, [R9] ;  /* 0x000000000914783b */ /* 0x000e680000000200 */
[----:B------:R-:W2:Y:S04]  /*22d0*/  LDSM.16.M88.4 R36, [R9+0x800] ;  /* 0x000800000924783b */ /* 0x000ea80000000200 */
[----:B------:R-:W3:Y:S01]  /*22e0*/  LDSM.16.MT88.4 R28, [R10+0x1200] ;  /* 0x001200000a1c783b */ /* 0x000ee20000004200 */
[----:B0-----:R-:W-:-:S04]  /*22f0*/  IMAD.WIDE R80, R16, 0x2, R68 ;  /* 0x0000000210507825 */ /* 0x001fc800078e0244 */
[----:B------:R-:W-:Y:S01]  /*2300*/  IMAD.MOV.U32 R69, RZ, RZ, R80 ;  /* 0x000000ffff457224 */ /* 0x000fe200078e0050 */
[C---:B-1----:R-:W-:Y:S06]  /*2310*/  HMMA.16816.F32 R40, R32.reuse, R20, R40 ;  /* 0x000000142028723c */ /* 0x042fec0000001828 */
[----:B--2---:R-:W-:Y:S01]  /*2320*/  HMMA.16816.F32 R24, R32, R36, R24 ;  /* 0x000000242018723c */ /* 0x004fe20000001818 */
[----:B------:R-:W-:Y:S02]  /*2330*/  IMAD.MOV.U32 R21, RZ, RZ, R78 ;  /* 0x000000ffff157224 */ /* 0x000fe400078e004e */
[----:B------:R-:W-:-:S04]  /*2340*/  IMAD.MOV.U32 R78, RZ, RZ, R79 ;  /* 0x000000ffff4e7224 */ /* 0x000fc800078e004f */
[----:B------:R-:W-:-:S04]  /*2350*/  IMAD.WIDE R34, R16, 0x2, R62 ;  /* 0x0000000210227825 */ /* 0x000fc800078e023e */
[----:B------:R-:W-:-:S04]  /*2360*/  IMAD.WIDE R32, R16, 0x2, R64 ;  /* 0x0000000210207825 */ /* 0x000fc800078e0240 */
[----:B------:R-:W-:-:S03]  /*2370*/  IMAD.MOV.U32 R20, RZ, RZ, R84 ;  /* 0x000000ffff147224 */ /* 0x000fc600078e0054 */
[----:B---3--:R-:W-:Y:S01]  /*2380*/  HMMA.16816.F32 R40, R28, R22, R40 ;  /* 0x000000161c28723c */ /* 0x008fe20000001828 */
[----:B------:R-:W-:Y:S02]  /*2390*/  IMAD.MOV.U32 R79, RZ, RZ, R85 ;  /* 0x000000ffff4f7224 */ /* 0x000fe400078e0055 */
[----:B------:R-:W-:-:S03]  /*23a0*/  IMAD.MOV.U32 R68, RZ, RZ, R81 ;  /* 0x000000ffff447224 */ /* 0x000fc600078e0051 */
[----:B------:R-:W-:Y:S01]  /*23b0*/  HMMA.16816.F32 R24, R28, R38, R24 ;  /* 0x000000261c18723c */ /* 0x000fe20000001818 */
[----:B------:R-:W-:Y:S02]  /*23c0*/  IMAD.MOV.U32 R63, RZ, RZ, R34 ;  /* 0x000000ffff3f7224 */ /* 0x000fe400078e0022 */
[----:B------:R-:W-:Y:S02]  /*23d0*/  IMAD.MOV.U32 R62, RZ, RZ, R35 ;  /* 0x000000ffff3e7224 */ /* 0x000fe400078e0023 */
[----:B------:R-:W-:Y:S02]  /*23e0*/  IMAD.MOV.U32 R65, RZ, RZ, R32 ;  /* 0x000000ffff417224 */ /* 0x000fe400078e0020 */
[----:B------:R-:W-:Y:S01]  /*23f0*/  IMAD.MOV.U32 R64, RZ, RZ, R33 ;  /* 0x000000ffff407224 */ /* 0x000fe200078e0021 */
[----:B------:R-:W-:-:S01]  /*2400*/  NOP ;  /* 0x0000000000007918 */ /* 0x000fc20000000000 */
[----:B------:R-:W-:-:S15]  /*2410*/  @P0 BRA `(.L_x_1) ;  /* 0xfffffff400a40947 */ /* 0x000fde000383ffff */
[----:B------:R-:W-:Y:S02]  /*2420*/  F2FP.F16.F32.PACK_AB R27, R27, R43 ;  /* 0x0000002b1b1b723e */ /* 0x000fe400000000ff */
[----:B------:R-:W-:Y:S02]  /*2430*/  F2FP.F16.F32.PACK_AB R26, R26, R42 ;  /* 0x0000002a1a1a723e */ /* 0x000fe400000000ff */
[----:B------:R-:W-:Y:S02]  /*2440*/  F2FP.F16.F32.PACK_AB R25, R25, R41 ;  /* 0x000000291919723e */ /* 0x000fe400000000ff */
[----:B------:R-:W-:-:S07]  /*2450*/  F2FP.F16.F32.PACK_AB R24, R24, R40 ;  /* 0x000000281818723e */ /* 0x000fce00000000ff */
.L_x_0:
[----:B------:R-:W0:Y:S08]  /*2460*/  S2UR UR5, SR_CgaCtaId ;  /* 0x00000000000579c3 */ /* 0x000e300000008800 */
[----:B------:R-:W-:Y:S01]  /*2470*/  BAR.SYNC.DEFER_BLOCKING 0x0 ;  /* 0x0000000000007b1d */ /* 0x000fe20000010000 */
[----:B------:R-:W-:Y:S02]  /*2480*/  LOP3.LUT R8, R0, 0x60, RZ, 0xc0, !PT ;  /* 0x0000006000087812 */ /* 0x000fe400078ec0ff */
[----:B------:R-:W-:-:S02]  /*2490*/  LOP3.LUT R9, R6, 0x1c, R0, 0xf8, !PT ;  /* 0x0000001c06097812 */ /* 0x000fc400078ef800 */
[----:B------:R-:W-:Y:S01]  /*24a0*/  LOP3.LUT R13, R7, 0x30, R4, 0xfe, !PT ;  /* 0x00000030070d7812 */ /* 0x000fe200078efe04 */
[----:B------:R-:W-:Y:S01]  /*24b0*/  IMAD.SHL.U32 R6, R8, 0x4, RZ ;  /* 0x0000000408067824 */ /* 0x000fe200078e00ff */
[----:B------:R-:W-:Y:S01]  /*24c0*/  UMOV UR4, 0x400 ;  /* 0x0000040000047882 */ /* 0x000fe20000000000 */
[----:B------:R-:W-:Y:S01]  /*24d0*/  LOP3.LUT R8, R5, 0x600, RZ, 0xc0, !PT ;  /* 0x0000060005087812 */ /* 0x000fe200078ec0ff */
[----:B------:R-:W1:Y:S01]  /*24e0*/  LDC R17, c[0x0][0x248] ;  /* 0x00009200ff117b82 */ /* 0x000e620000000800 */
[----:B------:R-:W-:Y:S01]  /*24f0*/  ULDC.64 UR8, c[0x0][0x220] ;  /* 0x0000880000087ab9 */ /* 0x000fe20000000a00 */
[----:B------:R-:W-:Y:S01]  /*2500*/  LOP3.LUT R9, R9, R6, RZ, 0xfc, !PT ;  /* 0x0000000609097212 */ /* 0x000fe200078efcff */
[----:B------:R-:W-:Y:S01]  /*2510*/  ULDC.64 UR10, c[0x0][0x228] ;  /* 0x00008a00000a7ab9 */ /* 0x000fe20000000a00 */
[----:B------:R-:W-:Y:S01]  /*2520*/  IMAD R3, R3, 0x4, R8 ;  /* 0x0000000403037824 */ /* 0x000fe200078e0208 */
[----:B------:R-:W-:Y:S02]  /*2530*/  ISETP.GE.AND P0, PT, R2, UR10, PT ;  /* 0x0000000a02007c0c */ /* 0x000fe4000bf06270 */
[----:B------:R-:W-:-:S02]  /*2540*/  LOP3.LUT R6, R9, 0x40, RZ, 0x3c, !PT ;  /* 0x0000004009067812 */ /* 0x000fc400078e3cff */
[C---:B------:R-:W-:Y:S02]  /*2550*/  LOP3.LUT R5, R9.reuse, 0x20, RZ, 0x3c, !PT ;  /* 0x0000002009057812 */ /* 0x040fe400078e3cff */
[----:B------:R-:W-:Y:S02]  /*2560*/  LOP3.LUT R8, R9, 0x60, RZ, 0x3c, !PT ;  /* 0x0000006009087812 */ /* 0x000fe400078e3cff */
[----:B------:R-:W-:Y:S01]  /*2570*/  LOP3.LUT R10, R3, 0x60, R0, 0x78, !PT ;  /* 0x00000060030a7812 */ /* 0x000fe200078e7800 */
[----:B0-----:R-:W-:Y:S01]  /*2580*/  ULEA UR4, UR5, UR4, 0x18 ;  /* 0x0000000405047291 */ /* 0x001fe2000f8ec03f */
[----:B------:R-:W-:Y:S02]  /*2590*/  LEA.HI R0, R0, R7, RZ, 0x1c ;  /* 0x0000000700007211 */ /* 0x000fe400078fe0ff */
[----:B------:R-:W-:Y:S01]  /*25a0*/  ULDC UR5, c[0x0][0x244] ;  /* 0x0000910000057ab9 */ /* 0x000fe20000000800 */
[C---:B------:R-:W-:Y:S01]  /*25b0*/  LOP3.LUT R20, R7.reuse, 0x20, R4, 0xfe, !PT ;  /* 0x0000002007147812 */ /* 0x040fe200078efe04 */
[----:B------:R-:W-:Y:S01]  /*25c0*/  IMAD R3, R2, UR5, RZ ;  /* 0x0000000502037c24 */ /* 0x000fe2000f8e02ff */
[----:B------:R-:W-:Y:S01]  /*25d0*/  LOP3.LUT R2, R7, R4, RZ, 0xfc, !PT ;  /* 0x0000000407027212 */ /* 0x000fe200078efcff */
[----:B------:R-:W-:-:S02]  /*25e0*/  VIADD R0, R0, 0x38 ;  /* 0x0000003800007836 */ /* 0x000fc40000000000 */
[----:B------:R0:W-:Y:S01]  /*25f0*/  STS [R9+UR4], R24 ;  /* 0x0000001809007988 */ /* 0x0001e20008000804 */
[C---:B------:R-:W-:Y:S01]  /*2600*/  LEA R16, P1, R3.reuse, UR8, 0x1 ;  /* 0x0000000803107c11 */ /* 0x040fe2000f8208ff */
[----:B-1----:R-:W-:Y:S01]  /*2610*/  IMAD R15, R0, R17, RZ ;  /* 0x00000011000f7224 */ /* 0x002fe200078e02ff */
[----:B------:R-:W-:Y:S01]  /*2620*/  ISETP.LT.AND P3, PT, R2, UR11, !P0 ;  /* 0x0000000b02007c0c */ /* 0x000fe2000c761270 */
[----:B------:R-:W-:Y:S01]  /*2630*/  STS [R6+UR4+0x400], R25 ;  /* 0x0004001906007988 */ /* 0x000fe20008000804 */
[----:B------:R-:W-:Y:S02]  /*2640*/  LEA.HI.X.SX32 R18, R3, UR9, 0x1, P1 ;  /* 0x0000000903127c11 */ /* 0x000fe400088f0eff */
[C-C-:B------:R-:W-:Y:S01]  /*2650*/  LOP3.LUT R3, R7.reuse, 0x8, R4.reuse, 0xfe, !PT ;  /* 0x0000000807037812 */ /* 0x140fe200078efe04 */
[----:B------:R1:W-:Y:S01]  /*2660*/  STS [R5+UR4+0x200], R26 ;  /* 0x0002001a05007988 */ /* 0x0003e20008000804 */
[----:B0-----:R-:W-:-:S03]  /*2670*/  LOP3.LUT R9, R7, 0x28, R4, 0xfe, !PT ;  /* 0x0000002807097812 */ /* 0x001fc600078efe04 */
[----:B------:R0:W-:Y:S01]  /*2680*/  STS [R8+UR4+0x600], R27 ;  /* 0x0006001b08007988 */ /* 0x0001e20008000804 */
[----:B------:R-:W-:Y:S01]  /*2690*/  BAR.SYNC.DEFER_BLOCKING 0x0 ;  /* 0x0000000000007b1d */ /* 0x000fe20000010000 */
[C---:B------:R-:W-:Y:S01]  /*26a0*/  ISETP.LT.AND P1, PT, R3.reuse, UR11, !P0 ;  /* 0x0000000b03007c0c */ /* 0x040fe2000c721270 */
[-C--:B-1----:R-:W-:Y:S01]  /*26b0*/  IMAD R5, R3, R17.reuse, RZ ;  /* 0x0000001103057224 */ /* 0x082fe200078e02ff */
[C-C-:B------:R-:W-:Y:S02]  /*26c0*/  LOP3.LUT R6, R7.reuse, 0x18, R4.reuse, 0xfe, !PT ;  /* 0x0000001807067812 */ /* 0x140fe400078efe04 */
[----:B------:R-:W-:Y:S01]  /*26d0*/  LOP3.LUT R7, R7, 0x10, R4, 0xfe, !PT ;  /* 0x0000001007077812 */ /* 0x000fe200078efe04 */
[-C--:B0-----:R-:W-:Y:S01]  /*26e0*/  IMAD R8, R2, R17.reuse, RZ ;  /* 0x0000001102087224 */ /* 0x081fe200078e02ff */
[-C--:B------:R-:W-:Y:S02]  /*26f0*/  LEA R4, P4, R5, R16.reuse, 0x1 ;  /* 0x0000001005047211 */ /* 0x080fe400078808ff */
[----:B------:R-:W-:Y:S01]  /*2700*/  ISETP.LT.AND P5, PT, R7, UR11, !P0 ;  /* 0x0000000b07007c0c */ /* 0x000fe2000c7a1270 */
[----:B------:R-:W-:Y:S01]  /*2710*/  IMAD R11, R17, 0x20, R8 ;  /* 0x00000020110b7824 */ /* 0x000fe200078e0208 */
[C---:B------:R-:W-:Y:S01]  /*2720*/  LEA R2, P2, R8.reuse, R16, 0x1 ;  /* 0x0000001008027211 */ /* 0x040fe200078408ff */
[----:B------:R-:W-:Y:S01]  /*2730*/  IMAD R7, R7, R17, RZ ;  /* 0x0000001107077224 */ /* 0x000fe200078e02ff */
[-C--:B------:R-:W-:Y:S01]  /*2740*/  LEA.HI.X.SX32 R5, R5, R18.reuse, 0x1, P4 ;  /* 0x0000001205057211 */ /* 0x080fe200020f0eff */
[----:B------:R-:W-:Y:S01]  /*2750*/  IMAD R12, R17, 0x8, R11 ;  /* 0x00000008110c7824 */ /* 0x000fe200078e020b */
[----:B------:R-:W-:-:S02]  /*2760*/  LEA.HI.X.SX32 R3, R8, R18, 0x1, P2 ;  /* 0x0000001208037211 */ /* 0x000fc400010f0eff */
[----:B------:R-:W-:Y:S01]  /*2770*/  ISETP.LT.AND P2, PT, R9, UR11, !P0 ;  /* 0x0000000b09007c0c */ /* 0x000fe2000c741270 */
[C---:B------:R-:W-:Y:S01]  /*2780*/  IMAD R9, R6.reuse, R17, RZ ;  /* 0x0000001106097224 */ /* 0x040fe200078e02ff */
[----:B------:R-:W-:Y:S01]  /*2790*/  ISETP.LT.AND P4, PT, R6, UR11, !P0 ;  /* 0x0000000b06007c0c */ /* 0x000fe2000c781270 */
[----:B------:R-:W-:Y:S01]  /*27a0*/  IMAD R14, R17, 0x8, R12 ;  /* 0x00000008110e7824 */ /* 0x000fe200078e020c */
[----:B------:R-:W0:Y:S04]  /*27b0*/  LDS R19, [R10+UR4] ;  /* 0x000000040a137984 */ /* 0x000e280008000800 */
[----:B------:R-:W1:Y:S04]  /*27c0*/  LDS R21, [R10+UR4+0x80] ;  /* 0x000080040a157984 */ /* 0x000e680008000800 */
[----:B------:R-:W2:Y:S04]  /*27d0*/  LDS R23, [R10+UR4+0x100] ;  /* 0x000100040a177984 */ /* 0x000ea80008000800 */
[----:B------:R-:W3:Y:S04]  /*27e0*/  LDS R25, [R10+UR4+0x180] ;  /* 0x000180040a197984 */ /* 0x000ee80008000800 */
[----:B0-----:R0:W-:Y:S01]  /*27f0*/  @P3 STG.E.U16 desc[UR6][R2.64], R19 ;  /* 0x0000001302003986 */ /* 0x0011e2000c101506 */
[----:B------:R-:W-:-:S03]  /*2800*/  LEA R6, P3, R7, R16, 0x1 ;  /* 0x0000001007067211 */ /* 0x000fc600078608ff */
[----:B-1----:R1:W-:Y:S01]  /*2810*/  @P1 STG.E.U16 desc[UR6][R4.64], R21 ;  /* 0x0000001504001986 */ /* 0x0023e2000c101506 */
[----:B------:R-:W-:Y:S02]  /*2820*/  LEA R8, P1, R11, R16, 0x1 ;  /* 0x000000100b087211 */ /* 0x000fe400078208ff */
[----:B------:R-:W-:Y:S02]  /*2830*/  LEA.HI.X.SX32 R7, R7, R18, 0x1, P3 ;  /* 0x0000001207077211 */ /* 0x000fe400018f0eff */
[----:B------:R-:W-:Y:S02]  /*2840*/  ISETP.LT.AND P3, PT, R20, UR11, !P0 ;  /* 0x0000000b14007c0c */ /* 0x000fe4000c761270 */
[----:B0-----:R-:W-:Y:S01]  /*2850*/  LEA R2, P6, R9, R16, 0x1 ;  /* 0x0000001009027211 */ /* 0x001fe200078c08ff */
[----:B--2---:R0:W-:Y:S01]  /*2860*/  @P5 STG.E.U16 desc[UR6][R6.64], R23 ;  /* 0x0000001706005986 */ /* 0x0041e2000c101506 */
[----:B------:R-:W-:Y:S02]  /*2870*/  PRMT R19, R19, 0x7632, R19 ;  /* 0x0000763213137816 */ /* 0x000fe40000000013 */
[----:B------:R-:W-:-:S02]  /*2880*/  LEA.HI.X.SX32 R3, R9, R18, 0x1, P6 ;  /* 0x0000001209037211 */ /* 0x000fc400030f0eff */
[----:B------:R-:W-:Y:S02]  /*2890*/  LEA.HI.X.SX32 R9, R11, R18, 0x1, P1 ;  /* 0x000000120b097211 */ /* 0x000fe400008f0eff */
[-C--:B-1----:R-:W-:Y:S01]  /*28a0*/  LEA R4, P1, R14, R16.reuse, 0x1 ;  /* 0x000000100e047211 */ /* 0x082fe200078208ff */
[----:B---3--:R0:W-:Y:S01]  /*28b0*/  @P4 STG.E.U16 desc[UR6][R2.64], R25 ;  /* 0x0000001902004986 */ /* 0x0081e2000c101506 */
[----:B------:R-:W-:Y:S02]  /*28c0*/  LEA R10, P6, R12, R16, 0x1 ;  /* 0x000000100c0a7211 */ /* 0x000fe400078c08ff */
[----:B------:R-:W-:Y:S01]  /*28d0*/  LEA.HI.X.SX32 R5, R14, R18, 0x1, P1 ;  /* 0x000000120e057211 */ /* 0x000fe200008f0eff */
[----:B------:R0:W-:Y:S01]  /*28e0*/  @P3 STG.E.U16 desc[UR6][R8.64], R19 ;  /* 0x0000001308003986 */ /* 0x0001e2000c101506 */
[----:B------:R-:W-:Y:S02]  /*28f0*/  ISETP.LT.AND P1, PT, R13, UR11, !P0 ;  /* 0x0000000b0d007c0c */ /* 0x000fe4000c721270 */
[----:B------:R-:W-:-:S02]  /*2900*/  ISETP.LT.AND P0, PT, R0, UR11, !P0 ;  /* 0x0000000b00007c0c */ /* 0x000fc4000c701270 */
[----:B------:R-:W-:Y:S02]  /*2910*/  LEA.HI.X.SX32 R11, R12, R18, 0x1, P6 ;  /* 0x000000120c0b7211 */ /* 0x000fe400030f0eff */
[----:B------:R-:W-:Y:S02]  /*2920*/  PRMT R21, R21, 0x7632, R21 ;  /* 0x0000763215157816 */ /* 0x000fe40000000015 */
[----:B------:R-:W-:Y:S02]  /*2930*/  PRMT R0, R23, 0x7632, R0 ;  /* 0x0000763217007816 */ /* 0x000fe40000000000 */
[C---:B------:R-:W-:Y:S01]  /*2940*/  LEA R12, P6, R15.reuse, R16, 0x1 ;  /* 0x000000100f0c7211 */ /* 0x040fe200078c08ff */
[----:B------:R0:W-:Y:S03]  /*2950*/  @P2 STG.E.U16 desc[UR6][R10.64], R21 ;  /* 0x000000150a002986 */ /* 0x0001e6000c101506 */
[----:B------:R-:W-:Y:S01]  /*2960*/  LEA.HI.X.SX32 R13, R15, R18, 0x1, P6 ;  /* 0x000000120f0d7211 */ /* 0x000fe200030f0eff */
[----:B------:R0:W-:Y:S01]  /*2970*/  @P1 STG.E.U16 desc[UR6][R4.64], R0 ;  /* 0x0000000004001986 */ /* 0x0001e2000c101506 */
[----:B------:R-:W-:Y:S07]  /*2980*/  @!P0 EXIT ;  /* 0x000000000000894d */ /* 0x000fee0003800000 */
[----:B0-----:R-:W-:-:S05]  /*2990*/  PRMT R6, R25, 0x7632, R6 ;  /* 0x0000763219067816 */ /* 0x001fca0000000006 */
[----:B------:R-:W-:Y:S01]  /*29a0*/  STG.E.U16 desc[UR6][R12.64], R6 ;  /* 0x000000060c007986 */ /* 0x000fe2000c101506 */
[----:B------:R-:W-:Y:S05]  /*29b0*/  EXIT ;  /* 0x000000000000794d */ /* 0x000fea0003800000 */
.L_x_2:
[----:B------:R-:W-:-:S00]  /*29c0*/  BRA `(.L_x_2) ;  /* 0xfffffffc00fc7947 */ /* 0x000fc0000383ffff */
[----:B------:R-:W-:-:S00]  /*29d0*/  NOP ;  /* 0x0000000000007918 */ /* 0x000fc00000000000 */
        /* <DEDUP_REMOVED lines=10> */
.L_x_3:


//--------------------- .nv.shared.matmul_kernel  --------------------------
	.section	.nv.shared.matmul_kernel,"aw",@nobits
	.sectionflags	@""
	.align	16
	.zero		1024


//--------------------- .nv.shared.reserved.0     --------------------------
	.section	.nv.shared.reserved.0,"aw",@nobits
	.weak		__nv_reservedSMEM_offset_0_alias
	.size		__nv_reservedSMEM_offset_0_alias, 0, 0
	.other		__nv_reservedSMEM_offset_0_alias,@"STO_CUDA_RESERVED_SHARED STV_DEFAULT"
__nv_reservedSMEM_offset_0_alias:
	.zero		0


//--------------------- .nv.constant0.matmul_kernel --------------------------
	.section	.nv.constant0.matmul_kernel,"a",@progbits
	.sectionflags	@""
	.align	4
.nv.constant0.matmul_kernel:
	.zero		608


//--------------------- SYMBOLS --------------------------

	.type		.nv.reservedSmem.offset0,@object
	.size		.nv.reservedSmem.offset0,0x4
